//
// Generated by NVIDIA NVVM Compiler
//
// Compiler Build ID: CL-36424714
// Cuda compilation tools, release 13.0, V13.0.88
// Based on NVVM 20.0.0
//

.version 9.0
.target sm_100
.address_size 64

	// .globl	_Z12saddleFinderPKii
.extern .func  (.param .b32 func_retval0) vprintf
(
	.param .b64 vprintf_param_0,
	.param .b64 vprintf_param_1
)
;
.global .align 1 .b8 $str[30] = {83, 97, 100, 100, 108, 101, 32, 70, 111, 117, 110, 100, 58, 32, 37, 100, 44, 32, 97, 116, 32, 40, 37, 100, 44, 37, 100, 41, 10};

.visible .entry _Z12saddleFinderPKii(
	.param .u64 .ptr .align 1 _Z12saddleFinderPKii_param_0,
	.param .u32 _Z12saddleFinderPKii_param_1
)
{
	.local .align 8 .b8 	__local_depot0[16];
	.reg .b64 	%SP;
	.reg .b64 	%SPL;
	.reg .pred 	%p<78>;
	.reg .b32 	%r<366>;
	.reg .b64 	%rd<66>;

	mov.u64 	%SPL, __local_depot0;
	cvta.local.u64 	%SP, %SPL;
	ld.param.u64 	%rd5, [_Z12saddleFinderPKii_param_0];
	ld.param.u32 	%r87, [_Z12saddleFinderPKii_param_1];
	cvta.to.global.u64 	%rd1, %rd5;
	mov.u32 	%r1, %tid.x;
	bar.sync 	0;
	setp.lt.s32 	%p1, %r87, 1;
	mov.b32 	%r343, 0;
	@%p1 bra 	$L__BB0_13;
	mul.lo.s32 	%r2, %r87, %r1;
	add.s32 	%r92, %r87, -1;
	and.b32  	%r3, %r87, 15;
	setp.lt.u32 	%p2, %r92, 15;
	mov.b32 	%r330, 2147483647;
	mov.b32 	%r332, 0;
	mov.u32 	%r343, %r332;
	@%p2 bra 	$L__BB0_4;
	and.b32  	%r332, %r87, 2147483632;
	mov.b32 	%r330, 2147483647;
	mov.b32 	%r324, 0;
	mov.u32 	%r323, %r2;
	mov.u32 	%r343, %r324;
$L__BB0_3:
	.pragma "nounroll";
	mul.wide.u32 	%rd6, %r323, 4;
	add.s64 	%rd7, %rd1, %rd6;
	ld.global.u32 	%r95, [%rd7];
	setp.gt.s32 	%p3, %r330, %r95;
	min.s32 	%r96, %r330, %r95;
	selp.b32 	%r97, %r324, %r343, %p3;
	ld.global.u32 	%r98, [%rd7+4];
	setp.gt.s32 	%p4, %r96, %r98;
	min.s32 	%r99, %r96, %r98;
	add.s32 	%r100, %r324, 1;
	selp.b32 	%r101, %r100, %r97, %p4;
	ld.global.u32 	%r102, [%rd7+8];
	setp.gt.s32 	%p5, %r99, %r102;
	min.s32 	%r103, %r99, %r102;
	add.s32 	%r104, %r324, 2;
	selp.b32 	%r105, %r104, %r101, %p5;
	ld.global.u32 	%r106, [%rd7+12];
	setp.gt.s32 	%p6, %r103, %r106;
	min.s32 	%r107, %r103, %r106;
	add.s32 	%r108, %r324, 3;
	selp.b32 	%r109, %r108, %r105, %p6;
	ld.global.u32 	%r110, [%rd7+16];
	setp.gt.s32 	%p7, %r107, %r110;
	min.s32 	%r111, %r107, %r110;
	add.s32 	%r112, %r324, 4;
	selp.b32 	%r113, %r112, %r109, %p7;
	ld.global.u32 	%r114, [%rd7+20];
	setp.gt.s32 	%p8, %r111, %r114;
	min.s32 	%r115, %r111, %r114;
	add.s32 	%r116, %r324, 5;
	selp.b32 	%r117, %r116, %r113, %p8;
	ld.global.u32 	%r118, [%rd7+24];
	setp.gt.s32 	%p9, %r115, %r118;
	min.s32 	%r119, %r115, %r118;
	add.s32 	%r120, %r324, 6;
	selp.b32 	%r121, %r120, %r117, %p9;
	ld.global.u32 	%r122, [%rd7+28];
	setp.gt.s32 	%p10, %r119, %r122;
	min.s32 	%r123, %r119, %r122;
	add.s32 	%r124, %r324, 7;
	selp.b32 	%r125, %r124, %r121, %p10;
	ld.global.u32 	%r126, [%rd7+32];
	setp.gt.s32 	%p11, %r123, %r126;
	min.s32 	%r127, %r123, %r126;
	add.s32 	%r128, %r324, 8;
	selp.b32 	%r129, %r128, %r125, %p11;
	ld.global.u32 	%r130, [%rd7+36];
	setp.gt.s32 	%p12, %r127, %r130;
	min.s32 	%r131, %r127, %r130;
	add.s32 	%r132, %r324, 9;
	selp.b32 	%r133, %r132, %r129, %p12;
	ld.global.u32 	%r134, [%rd7+40];
	setp.gt.s32 	%p13, %r131, %r134;
	min.s32 	%r135, %r131, %r134;
	add.s32 	%r136, %r324, 10;
	selp.b32 	%r137, %r136, %r133, %p13;
	ld.global.u32 	%r138, [%rd7+44];
	setp.gt.s32 	%p14, %r135, %r138;
	min.s32 	%r139, %r135, %r138;
	add.s32 	%r140, %r324, 11;
	selp.b32 	%r141, %r140, %r137, %p14;
	ld.global.u32 	%r142, [%rd7+48];
	setp.gt.s32 	%p15, %r139, %r142;
	min.s32 	%r143, %r139, %r142;
	add.s32 	%r144, %r324, 12;
	selp.b32 	%r145, %r144, %r141, %p15;
	ld.global.u32 	%r146, [%rd7+52];
	setp.gt.s32 	%p16, %r143, %r146;
	min.s32 	%r147, %r143, %r146;
	add.s32 	%r148, %r324, 13;
	selp.b32 	%r149, %r148, %r145, %p16;
	ld.global.u32 	%r150, [%rd7+56];
	setp.gt.s32 	%p17, %r147, %r150;
	min.s32 	%r151, %r147, %r150;
	add.s32 	%r152, %r324, 14;
	selp.b32 	%r153, %r152, %r149, %p17;
	ld.global.u32 	%r154, [%rd7+60];
	setp.gt.s32 	%p18, %r151, %r154;
	min.s32 	%r330, %r151, %r154;
	add.s32 	%r155, %r324, 15;
	selp.b32 	%r343, %r155, %r153, %p18;
	add.s32 	%r323, %r323, 16;
	add.s32 	%r324, %r324, 16;
	setp.ne.s32 	%p19, %r324, %r332;
	@%p19 bra 	$L__BB0_3;
$L__BB0_4:
	setp.eq.s32 	%p20, %r3, 0;
	@%p20 bra 	$L__BB0_13;
	and.b32  	%r17, %r87, 7;
	setp.lt.u32 	%p21, %r3, 8;
	@%p21 bra 	$L__BB0_7;
	add.s32 	%r157, %r332, %r2;
	mul.wide.u32 	%rd8, %r157, 4;
	add.s64 	%rd9, %rd1, %rd8;
	ld.global.u32 	%r158, [%rd9];
	setp.gt.s32 	%p22, %r330, %r158;
	min.s32 	%r159, %r330, %r158;
	selp.b32 	%r160, %r332, %r343, %p22;
	add.s32 	%r161, %r332, 1;
	cvt.u64.u32 	%rd10, %r2;
	cvt.u64.u32 	%rd11, %r332;
	add.s64 	%rd12, %rd11, %rd10;
	shl.b64 	%rd13, %rd12, 2;
	add.s64 	%rd14, %rd1, %rd13;
	ld.global.u32 	%r162, [%rd14+4];
	setp.gt.s32 	%p23, %r159, %r162;
	min.s32 	%r163, %r159, %r162;
	selp.b32 	%r164, %r161, %r160, %p23;
	add.s32 	%r165, %r332, 2;
	ld.global.u32 	%r166, [%rd14+8];
	setp.gt.s32 	%p24, %r163, %r166;
	min.s32 	%r167, %r163, %r166;
	selp.b32 	%r168, %r165, %r164, %p24;
	add.s32 	%r169, %r332, 3;
	ld.global.u32 	%r170, [%rd14+12];
	setp.gt.s32 	%p25, %r167, %r170;
	min.s32 	%r171, %r167, %r170;
	selp.b32 	%r172, %r169, %r168, %p25;
	add.s32 	%r173, %r332, 4;
	ld.global.u32 	%r174, [%rd14+16];
	setp.gt.s32 	%p26, %r171, %r174;
	min.s32 	%r175, %r171, %r174;
	selp.b32 	%r176, %r173, %r172, %p26;
	add.s32 	%r177, %r332, 5;
	ld.global.u32 	%r178, [%rd14+20];
	setp.gt.s32 	%p27, %r175, %r178;
	min.s32 	%r179, %r175, %r178;
	selp.b32 	%r180, %r177, %r176, %p27;
	add.s32 	%r181, %r332, 6;
	ld.global.u32 	%r182, [%rd14+24];
	setp.gt.s32 	%p28, %r179, %r182;
	min.s32 	%r183, %r179, %r182;
	selp.b32 	%r184, %r181, %r180, %p28;
	add.s32 	%r185, %r332, 7;
	ld.global.u32 	%r186, [%rd14+28];
	setp.gt.s32 	%p29, %r183, %r186;
	min.s32 	%r330, %r183, %r186;
	selp.b32 	%r343, %r185, %r184, %p29;
	add.s32 	%r332, %r332, 8;
$L__BB0_7:
	setp.eq.s32 	%p30, %r17, 0;
	@%p30 bra 	$L__BB0_13;
	and.b32  	%r25, %r87, 3;
	setp.lt.u32 	%p31, %r17, 4;
	@%p31 bra 	$L__BB0_10;
	add.s32 	%r188, %r332, %r2;
	mul.wide.u32 	%rd15, %r188, 4;
	add.s64 	%rd16, %rd1, %rd15;
	ld.global.u32 	%r189, [%rd16];
	setp.gt.s32 	%p32, %r330, %r189;
	min.s32 	%r190, %r330, %r189;
	selp.b32 	%r191, %r332, %r343, %p32;
	add.s32 	%r192, %r332, 1;
	cvt.u64.u32 	%rd17, %r2;
	cvt.u64.u32 	%rd18, %r332;
	add.s64 	%rd19, %rd18, %rd17;
	shl.b64 	%rd20, %rd19, 2;
	add.s64 	%rd21, %rd1, %rd20;
	ld.global.u32 	%r193, [%rd21+4];
	setp.gt.s32 	%p33, %r190, %r193;
	min.s32 	%r194, %r190, %r193;
	selp.b32 	%r195, %r192, %r191, %p33;
	add.s32 	%r196, %r332, 2;
	ld.global.u32 	%r197, [%rd21+8];
	setp.gt.s32 	%p34, %r194, %r197;
	min.s32 	%r198, %r194, %r197;
	selp.b32 	%r199, %r196, %r195, %p34;
	add.s32 	%r200, %r332, 3;
	ld.global.u32 	%r201, [%rd21+12];
	setp.gt.s32 	%p35, %r198, %r201;
	min.s32 	%r330, %r198, %r201;
	selp.b32 	%r343, %r200, %r199, %p35;
	add.s32 	%r332, %r332, 4;
$L__BB0_10:
	setp.eq.s32 	%p36, %r25, 0;
	@%p36 bra 	$L__BB0_13;
	add.s32 	%r202, %r332, %r2;
	mul.wide.u32 	%rd22, %r202, 4;
	add.s64 	%rd65, %rd1, %rd22;
	neg.s32 	%r339, %r25;
$L__BB0_12:
	.pragma "nounroll";
	ld.global.u32 	%r203, [%rd65];
	setp.gt.s32 	%p37, %r330, %r203;
	min.s32 	%r330, %r330, %r203;
	selp.b32 	%r343, %r332, %r343, %p37;
	add.s32 	%r332, %r332, 1;
	add.s64 	%rd65, %rd65, 4;
	add.s32 	%r339, %r339, 1;
	setp.ne.s32 	%p38, %r339, 0;
	@%p38 bra 	$L__BB0_12;
$L__BB0_13:
	setp.lt.s32 	%p39, %r87, 1;
	bar.sync 	0;
	mov.b32 	%r365, 0;
	@%p39 bra 	$L__BB0_26;
	add.s32 	%r208, %r87, -1;
	and.b32  	%r43, %r87, 15;
	setp.lt.u32 	%p40, %r208, 15;
	mov.b32 	%r351, -2147483648;
	mov.b32 	%r353, 0;
	mov.u32 	%r365, %r353;
	@%p40 bra 	$L__BB0_17;
	and.b32  	%r353, %r87, 2147483632;
	shl.b32 	%r45, %r87, 4;
	mov.b32 	%r351, -2147483648;
	mov.b32 	%r345, 0;
	mul.wide.u32 	%rd25, %r87, 4;
	mov.u32 	%r344, %r343;
	mov.u32 	%r365, %r345;
$L__BB0_16:
	.pragma "nounroll";
	mul.wide.s32 	%rd23, %r344, 4;
	add.s64 	%rd24, %rd1, %rd23;
	ld.global.u32 	%r211, [%rd24];
	setp.lt.s32 	%p41, %r351, %r211;
	max.s32 	%r212, %r351, %r211;
	selp.b32 	%r213, %r345, %r365, %p41;
	add.s64 	%rd26, %rd24, %rd25;
	ld.global.u32 	%r214, [%rd26];
	setp.lt.s32 	%p42, %r212, %r214;
	max.s32 	%r215, %r212, %r214;
	add.s32 	%r216, %r345, 1;
	selp.b32 	%r217, %r216, %r213, %p42;
	add.s64 	%rd27, %rd26, %rd25;
	ld.global.u32 	%r218, [%rd27];
	setp.lt.s32 	%p43, %r215, %r218;
	max.s32 	%r219, %r215, %r218;
	add.s32 	%r220, %r345, 2;
	selp.b32 	%r221, %r220, %r217, %p43;
	add.s64 	%rd28, %rd27, %rd25;
	ld.global.u32 	%r222, [%rd28];
	setp.lt.s32 	%p44, %r219, %r222;
	max.s32 	%r223, %r219, %r222;
	add.s32 	%r224, %r345, 3;
	selp.b32 	%r225, %r224, %r221, %p44;
	add.s64 	%rd29, %rd28, %rd25;
	ld.global.u32 	%r226, [%rd29];
	setp.lt.s32 	%p45, %r223, %r226;
	max.s32 	%r227, %r223, %r226;
	add.s32 	%r228, %r345, 4;
	selp.b32 	%r229, %r228, %r225, %p45;
	add.s64 	%rd30, %rd29, %rd25;
	ld.global.u32 	%r230, [%rd30];
	setp.lt.s32 	%p46, %r227, %r230;
	max.s32 	%r231, %r227, %r230;
	add.s32 	%r232, %r345, 5;
	selp.b32 	%r233, %r232, %r229, %p46;
	add.s64 	%rd31, %rd30, %rd25;
	ld.global.u32 	%r234, [%rd31];
	setp.lt.s32 	%p47, %r231, %r234;
	max.s32 	%r235, %r231, %r234;
	add.s32 	%r236, %r345, 6;
	selp.b32 	%r237, %r236, %r233, %p47;
	add.s64 	%rd32, %rd31, %rd25;
	ld.global.u32 	%r238, [%rd32];
	setp.lt.s32 	%p48, %r235, %r238;
	max.s32 	%r239, %r235, %r238;
	add.s32 	%r240, %r345, 7;
	selp.b32 	%r241, %r240, %r237, %p48;
	add.s64 	%rd33, %rd32, %rd25;
	ld.global.u32 	%r242, [%rd33];
	setp.lt.s32 	%p49, %r239, %r242;
	max.s32 	%r243, %r239, %r242;
	add.s32 	%r244, %r345, 8;
	selp.b32 	%r245, %r244, %r241, %p49;
	add.s64 	%rd34, %rd33, %rd25;
	ld.global.u32 	%r246, [%rd34];
	setp.lt.s32 	%p50, %r243, %r246;
	max.s32 	%r247, %r243, %r246;
	add.s32 	%r248, %r345, 9;
	selp.b32 	%r249, %r248, %r245, %p50;
	add.s64 	%rd35, %rd34, %rd25;
	ld.global.u32 	%r250, [%rd35];
	setp.lt.s32 	%p51, %r247, %r250;
	max.s32 	%r251, %r247, %r250;
	add.s32 	%r252, %r345, 10;
	selp.b32 	%r253, %r252, %r249, %p51;
	add.s64 	%rd36, %rd35, %rd25;
	ld.global.u32 	%r254, [%rd36];
	setp.lt.s32 	%p52, %r251, %r254;
	max.s32 	%r255, %r251, %r254;
	add.s32 	%r256, %r345, 11;
	selp.b32 	%r257, %r256, %r253, %p52;
	add.s64 	%rd37, %rd36, %rd25;
	ld.global.u32 	%r258, [%rd37];
	setp.lt.s32 	%p53, %r255, %r258;
	max.s32 	%r259, %r255, %r258;
	add.s32 	%r260, %r345, 12;
	selp.b32 	%r261, %r260, %r257, %p53;
	add.s64 	%rd38, %rd37, %rd25;
	ld.global.u32 	%r262, [%rd38];
	setp.lt.s32 	%p54, %r259, %r262;
	max.s32 	%r263, %r259, %r262;
	add.s32 	%r264, %r345, 13;
	selp.b32 	%r265, %r264, %r261, %p54;
	add.s64 	%rd39, %rd38, %rd25;
	ld.global.u32 	%r266, [%rd39];
	setp.lt.s32 	%p55, %r263, %r266;
	max.s32 	%r267, %r263, %r266;
	add.s32 	%r268, %r345, 14;
	selp.b32 	%r269, %r268, %r265, %p55;
	add.s64 	%rd40, %rd39, %rd25;
	ld.global.u32 	%r270, [%rd40];
	setp.lt.s32 	%p56, %r267, %r270;
	max.s32 	%r351, %r267, %r270;
	add.s32 	%r271, %r345, 15;
	selp.b32 	%r365, %r271, %r269, %p56;
	add.s32 	%r344, %r344, %r45;
	add.s32 	%r345, %r345, 16;
	setp.ne.s32 	%p57, %r345, %r353;
	@%p57 bra 	$L__BB0_16;
$L__BB0_17:
	setp.eq.s32 	%p58, %r43, 0;
	@%p58 bra 	$L__BB0_26;
	and.b32  	%r58, %r87, 7;
	setp.lt.u32 	%p59, %r43, 8;
	@%p59 bra 	$L__BB0_20;
	mad.lo.s32 	%r273, %r353, %r87, %r343;
	mul.wide.s32 	%rd41, %r273, 4;
	add.s64 	%rd42, %rd1, %rd41;
	ld.global.u32 	%r274, [%rd42];
	setp.lt.s32 	%p60, %r351, %r274;
	max.s32 	%r275, %r351, %r274;
	selp.b32 	%r276, %r353, %r365, %p60;
	add.s32 	%r277, %r353, 1;
	mul.wide.u32 	%rd43, %r87, 4;
	add.s64 	%rd44, %rd42, %rd43;
	ld.global.u32 	%r278, [%rd44];
	setp.lt.s32 	%p61, %r275, %r278;
	max.s32 	%r279, %r275, %r278;
	selp.b32 	%r280, %r277, %r276, %p61;
	add.s32 	%r281, %r353, 2;
	add.s64 	%rd45, %rd44, %rd43;
	ld.global.u32 	%r282, [%rd45];
	setp.lt.s32 	%p62, %r279, %r282;
	max.s32 	%r283, %r279, %r282;
	selp.b32 	%r284, %r281, %r280, %p62;
	add.s32 	%r285, %r353, 3;
	add.s64 	%rd46, %rd45, %rd43;
	ld.global.u32 	%r286, [%rd46];
	setp.lt.s32 	%p63, %r283, %r286;
	max.s32 	%r287, %r283, %r286;
	selp.b32 	%r288, %r285, %r284, %p63;
	add.s32 	%r289, %r353, 4;
	add.s64 	%rd47, %rd46, %rd43;
	ld.global.u32 	%r290, [%rd47];
	setp.lt.s32 	%p64, %r287, %r290;
	max.s32 	%r291, %r287, %r290;
	selp.b32 	%r292, %r289, %r288, %p64;
	add.s32 	%r293, %r353, 5;
	add.s64 	%rd48, %rd47, %rd43;
	ld.global.u32 	%r294, [%rd48];
	setp.lt.s32 	%p65, %r291, %r294;
	max.s32 	%r295, %r291, %r294;
	selp.b32 	%r296, %r293, %r292, %p65;
	add.s32 	%r297, %r353, 6;
	add.s64 	%rd49, %rd48, %rd43;
	ld.global.u32 	%r298, [%rd49];
	setp.lt.s32 	%p66, %r295, %r298;
	max.s32 	%r299, %r295, %r298;
	selp.b32 	%r300, %r297, %r296, %p66;
	add.s32 	%r301, %r353, 7;
	add.s64 	%rd50, %rd49, %rd43;
	ld.global.u32 	%r302, [%rd50];
	setp.lt.s32 	%p67, %r299, %r302;
	max.s32 	%r351, %r299, %r302;
	selp.b32 	%r365, %r301, %r300, %p67;
	add.s32 	%r353, %r353, 8;
$L__BB0_20:
	setp.eq.s32 	%p68, %r58, 0;
	@%p68 bra 	$L__BB0_26;
	and.b32  	%r66, %r87, 3;
	setp.lt.u32 	%p69, %r58, 4;
	@%p69 bra 	$L__BB0_23;
	mad.lo.s32 	%r304, %r353, %r87, %r343;
	mul.wide.s32 	%rd51, %r304, 4;
	add.s64 	%rd52, %rd1, %rd51;
	ld.global.u32 	%r305, [%rd52];
	setp.lt.s32 	%p70, %r351, %r305;
	max.s32 	%r306, %r351, %r305;
	selp.b32 	%r307, %r353, %r365, %p70;
	add.s32 	%r308, %r353, 1;
	mul.wide.u32 	%rd53, %r87, 4;
	add.s64 	%rd54, %rd52, %rd53;
	ld.global.u32 	%r309, [%rd54];
	setp.lt.s32 	%p71, %r306, %r309;
	max.s32 	%r310, %r306, %r309;
	selp.b32 	%r311, %r308, %r307, %p71;
	add.s32 	%r312, %r353, 2;
	add.s64 	%rd55, %rd54, %rd53;
	ld.global.u32 	%r313, [%rd55];
	setp.lt.s32 	%p72, %r310, %r313;
	max.s32 	%r314, %r310, %r313;
	selp.b32 	%r315, %r312, %r311, %p72;
	add.s32 	%r316, %r353, 3;
	add.s64 	%rd56, %rd55, %rd53;
	ld.global.u32 	%r317, [%rd56];
	setp.lt.s32 	%p73, %r314, %r317;
	max.s32 	%r351, %r314, %r317;
	selp.b32 	%r365, %r316, %r315, %p73;
	add.s32 	%r353, %r353, 4;
$L__BB0_23:
	setp.eq.s32 	%p74, %r66, 0;
	@%p74 bra 	$L__BB0_26;
	mad.lo.s32 	%r361, %r353, %r87, %r343;
	neg.s32 	%r360, %r66;
$L__BB0_25:
	.pragma "nounroll";
	mul.wide.s32 	%rd57, %r361, 4;
	add.s64 	%rd58, %rd1, %rd57;
	ld.global.u32 	%r318, [%rd58];
	setp.lt.s32 	%p75, %r351, %r318;
	max.s32 	%r351, %r351, %r318;
	selp.b32 	%r365, %r353, %r365, %p75;
	add.s32 	%r353, %r353, 1;
	add.s32 	%r361, %r361, %r87;
	add.s32 	%r360, %r360, 1;
	setp.ne.s32 	%p76, %r360, 0;
	@%p76 bra 	$L__BB0_25;
$L__BB0_26:
	setp.ne.s32 	%p77, %r365, %r1;
	@%p77 bra 	$L__BB0_28;
	add.u64 	%rd59, %SP, 0;
	add.u64 	%rd60, %SPL, 0;
	mad.lo.s32 	%r319, %r87, %r1, %r343;
	mul.wide.s32 	%rd61, %r319, 4;
	add.s64 	%rd62, %rd1, %rd61;
	ld.global.u32 	%r320, [%rd62];
	st.local.v2.u32 	[%rd60], {%r320, %r1};
	st.local.u32 	[%rd60+8], %r343;
	mov.u64 	%rd63, $str;
	cvta.global.u64 	%rd64, %rd63;
	{ // callseq 0, 0
	.param .b64 param0;
	st.param.b64 	[param0], %rd64;
	.param .b64 param1;
	st.param.b64 	[param1], %rd59;
	.param .b32 retval0;
	call.uni (retval0), 
	vprintf, 
	(
	param0, 
	param1
	);
	ld.param.b32 	%r321, [retval0];
	} // callseq 0
$L__BB0_28:
	ret;

}


// ===== COMPILED SASS (sm_100) =====

	.target	sm_100

	.elftype	@"ET_EXEC"


//--------------------- .note.nv.tkinfo           --------------------------
	.section	.note.nv.tkinfo,"",@"SHT_NOTE"
	.sectionflags	@"SHF_NOTE_NV_TKINFO"
	.tkinfo
        /*0018*/ 	.word	0x00000002
        /*0030*/ 	.string	""
        /*0030*/ 	.string	"ptxas"
        /*0030*/ 	.string	"Cuda compilation tools, release 13.0, V13.0.88"
        /*0030*/ 	.string	"Build cuda_13.0.r13.0/compiler.36424714_0"
        /*0030*/ 	.string	"-arch sm_100 -m 64 "



//--------------------- .note.nv.cuinfo           --------------------------
	.section	.note.nv.cuinfo,"",@"SHT_NOTE"
	.sectionflags	@"SHF_NOTE_NV_CUINFO"
        /*0018*/ 	.short	0x0002
        /*001a*/ 	.short	0x0064
        /*001c*/ 	.short	0x0082
	.zero		2


//--------------------- .nv.info                  --------------------------
	.section	.nv.info,"",@"SHT_CUDA_INFO"
	.align	4


	//----- nvinfo : EIATTR_REGCOUNT
	.align		4
        /*0000*/ 	.byte	0x04, 0x2f
        /*0002*/ 	.short	(.L_2 - .L_1)
	.align		4
.L_1:
        /*0004*/ 	.word	index@(_Z12saddleFinderPKii)
        /*0008*/ 	.word	0x00000020


	//----- nvinfo : EIATTR_FRAME_SIZE
	.align		4
.L_2:
        /*000c*/ 	.byte	0x04, 0x11
        /*000e*/ 	.short	(.L_4 - .L_3)
	.align		4
.L_3:
        /*0010*/ 	.word	index@(_Z12saddleFinderPKii)
        /*0014*/ 	.word	0x00000010


	//----- nvinfo : EIATTR_MIN_STACK_SIZE
	.align		4
.L_4:
        /*0018*/ 	.byte	0x04, 0x12
        /*001a*/ 	.short	(.L_6 - .L_5)
	.align		4
.L_5:
        /*001c*/ 	.word	index@(_Z12saddleFinderPKii)
        /*0020*/ 	.word	0x00000010
.L_6:


//--------------------- .nv.compat                --------------------------
	.section	.nv.compat,"",@"SHT_CUDA_COMPAT_INFO"
	.align	4
        /*0000*/ 	.byte	0x02, 0x09, 0x00, 0x00, 0x02, 0x02, 0x01, 0x00, 0x02, 0x05, 0x05, 0x00, 0x03, 0x07, 0x01, 0x01
        /*0010*/ 	.byte	0x02, 0x03, 0x00, 0x00, 0x02, 0x06, 0x01, 0x00, 0x04, 0x0b, 0x08, 0x00, 0x09, 0x00, 0x00, 0x00
        /*0020*/ 	.byte	0x00, 0x00, 0x00, 0x00


//--------------------- .nv.info._Z12saddleFinderPKii --------------------------
	.section	.nv.info._Z12saddleFinderPKii,"",@"SHT_CUDA_INFO"
	.sectionflags	@""
	.align	4


	//----- nvinfo : EIATTR_CUDA_API_VERSION
	.align		4
        /*0000*/ 	.byte	0x04, 0x37
        /*0002*/ 	.short	(.L_8 - .L_7)
.L_7:
        /*0004*/ 	.word	0x00000082


	//----- nvinfo : EIATTR_KPARAM_INFO
	.align		4
.L_8:
        /*0008*/ 	.byte	0x04, 0x17
        /*000a*/ 	.short	(.L_10 - .L_9)
.L_9:
        /*000c*/ 	.word	0x00000000
        /*0010*/ 	.short	0x0001
        /*0012*/ 	.short	0x0008
        /*0014*/ 	.byte	0x00, 0xf0, 0x11, 0x00


	//----- nvinfo : EIATTR_KPARAM_INFO
	.align		4
.L_10:
        /*0018*/ 	.byte	0x04, 0x17
        /*001a*/ 	.short	(.L_12 - .L_11)
.L_11:
        /*001c*/ 	.word	0x00000000
        /*0020*/ 	.short	0x0000
        /*0022*/ 	.short	0x0000
        /*0024*/ 	.byte	0x00, 0xf5, 0x21, 0x00


	//----- nvinfo : EIATTR_SPARSE_MMA_MASK
	.align		4
.L_12:
        /*0028*/ 	.byte	0x03, 0x50
        /*002a*/ 	.short	0x0000


	//----- nvinfo : EIATTR_MAXREG_COUNT
	.align		4
        /*002c*/ 	.byte	0x03, 0x1b
        /*002e*/ 	.short	0x00ff


	//----- nvinfo : EIATTR_NUM_BARRIERS
	.align		4
        /*0030*/ 	.byte	0x02, 0x4c
        /*0032*/ 	.byte	0x01
	.zero		1


	//----- nvinfo : EIATTR_EXTERNS
	.align		4
        /*0034*/ 	.byte	0x04, 0x0f
        /*0036*/ 	.short	(.L_14 - .L_13)


	//   ....[0]....
	.align		4
.L_13:
        /*0038*/ 	.word	index@(vprintf)


	//----- nvinfo : EIATTR_MERCURY_ISA_VERSION
	.align		4
.L_14:
        /*003c*/ 	.byte	0x03, 0x5f
        /*003e*/ 	.short	0x0101


	//----- nvinfo : EIATTR_VRC_CTA_INIT_COUNT
	.align		4
        /*0040*/ 	.byte	0x02, 0x4a
	.zero		1
	.zero		1


	//----- nvinfo : EIATTR_SYSCALL_OFFSETS
	.align		4
        /*0044*/ 	.byte	0x04, 0x46
        /*0046*/ 	.short	(.L_16 - .L_15)


	//   ....[0]....
.L_15:
        /*0048*/ 	.word	0x000018a0


	//----- nvinfo : EIATTR_EXIT_INSTR_OFFSETS
	.align		4
.L_16:
        /*004c*/ 	.byte	0x04, 0x1c
        /*004e*/ 	.short	(.L_18 - .L_17)


	//   ....[0]....
.L_17:
        /*0050*/ 	.word	0x000017d0


	//   ....[1]....
        /*0054*/ 	.word	0x000018b0


	//----- nvinfo : EIATTR_CRS_STACK_SIZE
	.align		4
.L_18:
        /*0058*/ 	.byte	0x04, 0x1e
        /*005a*/ 	.short	(.L_20 - .L_19)
.L_19:
        /*005c*/ 	.word	0x00000000


	//----- nvinfo : EIATTR_CBANK_PARAM_SIZE
	.align		4
.L_20:
        /*0060*/ 	.byte	0x03, 0x19
        /*0062*/ 	.short	0x000c


	//----- nvinfo : EIATTR_PARAM_CBANK
	.align		4
        /*0064*/ 	.byte	0x04, 0x0a
        /*0066*/ 	.short	(.L_22 - .L_21)
	.align		4
.L_21:
        /*0068*/ 	.word	index@(.nv.constant0._Z12saddleFinderPKii)
        /*006c*/ 	.short	0x0380
        /*006e*/ 	.short	0x000c


	//----- nvinfo : EIATTR_SW_WAR
	.align		4
.L_22:
        /*0070*/ 	.byte	0x04, 0x36
        /*0072*/ 	.short	(.L_24 - .L_23)
.L_23:
        /*0074*/ 	.word	0x00000008
.L_24:


//--------------------- .nv.callgraph             --------------------------
	.section	.nv.callgraph,"",@"SHT_CUDA_CALLGRAPH"
	.align	4
	.sectionentsize	8
	.align		4
        /*0000*/ 	.word	0x00000000
	.align		4
        /*0004*/ 	.word	0xffffffff
	.align		4
        /*0008*/ 	.word	index@(_Z12saddleFinderPKii)
	.align		4
        /*000c*/ 	.word	index@(vprintf)
	.align		4
        /*0010*/ 	.word	0x00000000
	.align		4
        /*0014*/ 	.word	0xfffffffe
	.align		4
        /*0018*/ 	.word	0x00000000
	.align		4
        /*001c*/ 	.word	0xfffffffd
	.align		4
        /*0020*/ 	.word	0x00000000
	.align		4
        /*0024*/ 	.word	0xfffffffc


//--------------------- .nv.constant4             --------------------------
	.section	.nv.constant4,"a",@progbits
	.align	8
	.align		8
.nv.constant4:
        /*0000*/ 	.dword	vprintf
	.align		8
        /*0008*/ 	.dword	$str


//--------------------- .text._Z12saddleFinderPKii --------------------------
	.section	.text._Z12saddleFinderPKii,"ax",@progbits
	.align	128
        .global         _Z12saddleFinderPKii
        .type           _Z12saddleFinderPKii,@function
        .size           _Z12saddleFinderPKii,(.L_x_14 - _Z12saddleFinderPKii)
        .other          _Z12saddleFinderPKii,@"STO_CUDA_ENTRY STV_DEFAULT"
_Z12saddleFinderPKii:
.text._Z12saddleFinderPKii:
[----:B------:R-:W0:Y:S08]  /*0000*/  LDC R1, c[0x0][0x37c] ;  /* 0x0000df00ff017b82 */ /* 0x000e300000000800 */
[----:B------:R-:W1:Y:S01]  /*0010*/  LDC R5, c[0x0][0x388] ;  /* 0x0000e200ff057b82 */ /* 0x000e620000000800 */
[----:B------:R-:W2:Y:S01]  /*0020*/  LDCU UR6, c[0x0][0x2f8] ;  /* 0x00005f00ff0677ac */ /* 0x000ea20008000800 */
[----:B------:R-:W3:Y:S01]  /*0030*/  S2R R3, SR_TID.X ;  /* 0x0000000000037919 */ /* 0x000ee20000002100 */
[----:B0-----:R-:W-:Y:S01]  /*0040*/  VIADD R1, R1, 0xfffffff0 ;  /* 0xfffffff001017836 */ /* 0x001fe20000000000 */
[----:B------:R-:W0:Y:S01]  /*0050*/  LDCU UR7, c[0x0][0x2fc] ;  /* 0x00005f80ff0777ac */ /* 0x000e220008000800 */
[----:B------:R-:W-:Y:S01]  /*0060*/  IMAD.MOV.U32 R0, RZ, RZ, RZ ;  /* 0x000000ffff007224 */ /* 0x000fe200078e00ff */
[----:B------:R-:W4:Y:S02]  /*0070*/  LDCU.64 UR4, c[0x0][0x358] ;  /* 0x00006b00ff0477ac */ /* 0x000f240008000a00 */
[----:B------:R-:W-:Y:S01]  /*0080*/  BAR.SYNC.DEFER_BLOCKING 0x0 ;  /* 0x0000000000007b1d */ /* 0x000fe20000010000 */
[----:B--2---:R-:W-:-:S02]  /*0090*/  IADD3 R6, P1, PT, R1, UR6, RZ ;  /* 0x0000000601067c10 */ /* 0x004fc4000ff3e0ff */
[----:B-1----:R-:W-:-:S03]  /*00a0*/  ISETP.GE.AND P0, PT, R5, 0x1, PT ;  /* 0x000000010500780c */ /* 0x002fc60003f06270 */
[----:B0-----:R-:W-:Y:S02]  /*00b0*/  IMAD.X R7, RZ, RZ, UR7, P1 ;  /* 0x00000007ff077e24 */ /* 0x001fe400088e06ff */
[----:B------:R-:W-:-:S08]  /*00c0*/  VIADD R25, R5, 0xffffffff ;  /* 0xffffffff05197836 */ /* 0x000fd00000000000 */
[----:B---34-:R-:W-:Y:S05]  /*00d0*/  @!P0 BRA `(.L_x_0) ;  /* 0x0000000800c08947 */ /* 0x018fea0003800000 */
[----:B------:R-:W-:Y:S01]  /*00e0*/  ISETP.GE.U32.AND P2, PT, R25, 0xf, PT ;  /* 0x0000000f1900780c */ /* 0x000fe20003f46070 */
[----:B------:R-:W-:Y:S01]  /*00f0*/  IMAD R2, R3, R5, RZ ;  /* 0x0000000503027224 */ /* 0x000fe200078e02ff */
[----:B------:R-:W-:Y:S01]  /*0100*/  LOP3.LUT R26, R5, 0xf, RZ, 0xc0, !PT ;  /* 0x0000000f051a7812 */ /* 0x000fe200078ec0ff */
[----:B------:R-:W-:Y:S02]  /*0110*/  IMAD.MOV.U32 R4, RZ, RZ, 0x7fffffff ;  /* 0x7fffffffff047424 */ /* 0x000fe400078e00ff */
[----:B------:R-:W-:Y:S01]  /*0120*/  IMAD.MOV.U32 R11, RZ, RZ, RZ ;  /* 0x000000ffff0b7224 */ /* 0x000fe200078e00ff */
[----:B------:R-:W-:Y:S01]  /*0130*/  ISETP.NE.AND P1, PT, R26, RZ, PT ;  /* 0x000000ff1a00720c */ /* 0x000fe20003f25270 */
[----:B------:R-:W-:-:S06]  /*0140*/  IMAD.MOV.U32 R0, RZ, RZ, RZ ;  /* 0x000000ffff007224 */ /* 0x000fcc00078e00ff */
[----:B------:R-:W-:Y:S06]  /*0150*/  @!P2 BRA `(.L_x_1) ;  /* 0x00000004002ca947 */ /* 0x000fec0003800000 */
[----:B------:R-:W-:Y:S01]  /*0160*/  LOP3.LUT R11, R5, 0x7ffffff0, RZ, 0xc0, !PT ;  /* 0x7ffffff0050b7812 */ /* 0x000fe200078ec0ff */
[----:B------:R-:W-:Y:S02]  /*0170*/  IMAD.MOV.U32 R4, RZ, RZ, 0x7fffffff ;  /* 0x7fffffffff047424 */ /* 0x000fe400078e00ff */
[----:B------:R-:W-:Y:S02]  /*0180*/  IMAD.MOV.U32 R12, RZ, RZ, RZ ;  /* 0x000000ffff0c7224 */ /* 0x000fe400078e00ff */
[----:B------:R-:W-:Y:S02]  /*0190*/  IMAD.MOV.U32 R10, RZ, RZ, R2 ;  /* 0x000000ffff0a7224 */ /* 0x000fe400078e0002 */
[----:B------:R-:W-:-:S07]  /*01a0*/  IMAD.MOV.U32 R0, RZ, RZ, RZ ;  /* 0x000000ffff007224 */ /* 0x000fce00078e00ff */
.L_x_2:
[----:B------:R-:W0:Y:S02]  /*01b0*/  LDC.64 R8, c[0x0][0x380] ;  /* 0x0000e000ff087b82 */ /* 0x000e240000000a00 */
[----:B0-----:R-:W-:-:S05]  /*01c0*/  IMAD.WIDE.U32 R8, R10, 0x4, R8 ;  /* 0x000000040a087825 */ /* 0x001fca00078e0008 */
[----:B------:R-:W2:Y:S04]  /*01d0*/  LDG.E R21, desc[UR4][R8.64] ;  /* 0x0000000408157981 */ /* 0x000ea8000c1e1900 */
[----:B------:R-:W3:Y:S04]  /*01e0*/  LDG.E R22, desc[UR4][R8.64+0x4] ;  /* 0x0000040408167981 */ /* 0x000ee8000c1e1900 */
[----:B------:R-:W4:Y:S04]  /*01f0*/  LDG.E R23, desc[UR4][R8.64+0x8] ;  /* 0x0000080408177981 */ /* 0x000f28000c1e1900 */
[----:B------:R-:W5:Y:S04]  /*0200*/  LDG.E R19, desc[UR4][R8.64+0xc] ;  /* 0x00000c0408137981 */ /* 0x000f68000c1e1900 */
[----:B------:R-:W5:Y:S04]  /*0210*/  LDG.E R13, desc[UR4][R8.64+0x10] ;  /* 0x00001004080d7981 */ /* 0x000f68000c1e1900 */
[----:B------:R-:W5:Y:S04]  /*0220*/  LDG.E R18, desc[UR4][R8.64+0x14] ;  /* 0x0000140408127981 */ /* 0x000f68000c1e1900 */
[----:B------:R-:W5:Y:S04]  /*0230*/  LDG.E R17, desc[UR4][R8.64+0x18] ;  /* 0x0000180408117981 */ /* 0x000f68000c1e1900 */
[----:B------:R-:W5:Y:S04]  /*0240*/  LDG.E R16, desc[UR4][R8.64+0x1c] ;  /* 0x00001c0408107981 */ /* 0x000f68000c1e1900 */
[----:B------:R-:W5:Y:S04]  /*0250*/  LDG.E R15, desc[UR4][R8.64+0x20] ;  /* 0x00002004080f7981 */ /* 0x000f68000c1e1900 */
[----:B------:R-:W5:Y:S04]  /*0260*/  LDG.E R14, desc[UR4][R8.64+0x24] ;  /* 0x00002404080e7981 */ /* 0x000f68000c1e1900 */
[----:B------:R-:W5:Y:S04]  /*0270*/  LDG.E R20, desc[UR4][R8.64+0x28] ;  /* 0x0000280408147981 */ /* 0x000f68000c1e1900 */
[----:B------:R-:W5:Y:S01]  /*0280*/  LDG.E R24, desc[UR4][R8.64+0x3c] ;  /* 0x00003c0408187981 */ /* 0x000f62000c1e1900 */
[----:B--2---:R-:W-:-:S02]  /*0290*/  ISETP.GT.AND P4, PT, R4, R21, PT ;  /* 0x000000150400720c */ /* 0x004fc40003f84270 */
[----:B------:R-:W-:Y:S02]  /*02a0*/  VIMNMX R21, PT, PT, R21, R4, PT ;  /* 0x0000000415157248 */ /* 0x000fe40003fe0100 */
[----:B------:R-:W2:Y:S02]  /*02b0*/  LDG.E R4, desc[UR4][R8.64+0x2c] ;  /* 0x00002c0408047981 */ /* 0x000ea4000c1e1900 */
[CC--:B---3--:R-:W-:Y:S02]  /*02c0*/  ISETP.GT.AND P5, PT, R21.reuse, R22.reuse, PT ;  /* 0x000000161500720c */ /* 0x0c8fe40003fa4270 */
[----:B------:R-:W-:Y:S02]  /*02d0*/  VIMNMX R22, PT, PT, R21, R22, PT ;  /* 0x0000001615167248 */ /* 0x000fe40003fe0100 */
[----:B------:R-:W3:Y:S02]  /*02e0*/  LDG.E R21, desc[UR4][R8.64+0x30] ;  /* 0x0000300408157981 */ /* 0x000ee4000c1e1900 */
[----:B----4-:R-:W-:-:S02]  /*02f0*/  ISETP.GT.AND P2, PT, R22, R23, PT ;  /* 0x000000171600720c */ /* 0x010fc40003f44270 */
[----:B------:R-:W-:Y:S02]  /*0300*/  VIMNMX R28, PT, PT, R22, R23, PT ;  /* 0x00000017161c7248 */ /* 0x000fe40003fe0100 */
[----:B------:R-:W4:Y:S04]  /*0310*/  LDG.E R22, desc[UR4][R8.64+0x34] ;  /* 0x0000340408167981 */ /* 0x000f28000c1e1900 */
[----:B------:R0:W4:Y:S01]  /*0320*/  LDG.E R23, desc[UR4][R8.64+0x38] ;  /* 0x0000380408177981 */ /* 0x000122000c1e1900 */
[CC--:B-----5:R-:W-:Y:S02]  /*0330*/  ISETP.GT.AND P3, PT, R28.reuse, R19.reuse, PT ;  /* 0x000000131c00720c */ /* 0x0e0fe40003f64270 */
[----:B------:R-:W-:Y:S02]  /*0340*/  VIMNMX R28, PT, PT, R28, R19, PT ;  /* 0x000000131c1c7248 */ /* 0x000fe40003fe0100 */
[----:B------:R-:W-:-:S02]  /*0350*/  SEL R0, R12, R0, P4 ;  /* 0x000000000c007207 */ /* 0x000fc40002000000 */
[CC--:B------:R-:W-:Y:S02]  /*0360*/  ISETP.GT.AND P4, PT, R28.reuse, R13.reuse, PT ;  /* 0x0000000d1c00720c */ /* 0x0c0fe40003f84270 */
[----:B------:R-:W-:Y:S01]  /*0370*/  VIMNMX R13, PT, PT, R28, R13, PT ;  /* 0x0000000d1c0d7248 */ /* 0x000fe20003fe0100 */
[----:B------:R-:W-:-:S03]  /*0380*/  @P5 VIADD R0, R12, 0x1 ;  /* 0x000000010c005836 */ /* 0x000fc60000000000 */
[CC--:B------:R-:W-:Y:S02]  /*0390*/  VIMNMX R28, PT, PT, R13.reuse, R18.reuse, PT ;  /* 0x000000120d1c7248 */ /* 0x0c0fe40003fe0100 */
[----:B------:R-:W-:Y:S02]  /*03a0*/  ISETP.GT.AND P5, PT, R13, R18, PT ;  /* 0x000000120d00720c */ /* 0x000fe40003fa4270 */
[-C--:B------:R-:W-:Y:S01]  /*03b0*/  VIMNMX R13, PT, PT, R28, R17.reuse, PT ;  /* 0x000000111c0d7248 */ /* 0x080fe20003fe0100 */
[----:B------:R-:W-:Y:S01]  /*03c0*/  @P2 VIADD R0, R12, 0x2 ;  /* 0x000000020c002836 */ /* 0x000fe20000000000 */
[----:B------:R-:W-:Y:S02]  /*03d0*/  ISETP.GT.AND P2, PT, R28, R17, PT ;  /* 0x000000111c00720c */ /* 0x000fe40003f44270 */
[CC--:B0-----:R-:W-:Y:S01]  /*03e0*/  VIMNMX R8, PT, PT, R13.reuse, R16.reuse, PT ;  /* 0x000000100d087248 */ /* 0x0c1fe20003fe0100 */
[----:B------:R-:W-:Y:S01]  /*03f0*/  @P3 VIADD R0, R12, 0x3 ;  /* 0x000000030c003836 */ /* 0x000fe20000000000 */
[----:B------:R-:W-:-:S02]  /*0400*/  ISETP.GT.AND P3, PT, R13, R16, PT ;  /* 0x000000100d00720c */ /* 0x000fc40003f64270 */
[----:B------:R-:W-:Y:S01]  /*0410*/  VIMNMX R9, PT, PT, R8, R15, PT ;  /* 0x0000000f08097248 */ /* 0x000fe20003fe0100 */
[----:B------:R-:W-:-:S03]  /*0420*/  @P4 VIADD R0, R12, 0x4 ;  /* 0x000000040c004836 */ /* 0x000fc60000000000 */
[CC--:B------:R-:W-:Y:S01]  /*0430*/  VIMNMX R13, PT, PT, R9.reuse, R14.reuse, PT ;  /* 0x0000000e090d7248 */ /* 0x0c0fe20003fe0100 */
[C---:B------:R-:W-:Y:S01]  /*0440*/  @P5 VIADD R0, R12.reuse, 0x5 ;  /* 0x000000050c005836 */ /* 0x040fe20000000000 */
[----:B------:R-:W-:Y:S01]  /*0450*/  ISETP.GT.AND P5, PT, R9, R14, PT ;  /* 0x0000000e0900720c */ /* 0x000fe20003fa4270 */
[----:B------:R-:W-:Y:S01]  /*0460*/  @P2 VIADD R0, R12, 0x6 ;  /* 0x000000060c002836 */ /* 0x000fe20000000000 */
[----:B------:R-:W-:Y:S02]  /*0470*/  ISETP.GT.AND P4, PT, R8, R15, PT ;  /* 0x0000000f0800720c */ /* 0x000fe40003f84270 */
[CC--:B------:R-:W-:Y:S02]  /*0480*/  VIMNMX R9, PT, PT, R13.reuse, R20.reuse, PT ;  /* 0x000000140d097248 */ /* 0x0c0fe40003fe0100 */
[----:B------:R-:W-:Y:S01]  /*0490*/  ISETP.GT.AND P2, PT, R13, R20, PT ;  /* 0x000000140d00720c */ /* 0x000fe20003f44270 */
[----:B------:R-:W-:-:S08]  /*04a0*/  @P3 VIADD R0, R12, 0x7 ;  /* 0x000000070c003836 */ /* 0x000fd00000000000 */
[C---:B------:R-:W-:Y:S02]  /*04b0*/  @P4 VIADD R0, R12.reuse, 0x8 ;  /* 0x000000080c004836 */ /* 0x040fe40000000000 */
[C---:B------:R-:W-:Y:S02]  /*04c0*/  @P5 VIADD R0, R12.reuse, 0x9 ;  /* 0x000000090c005836 */ /* 0x040fe40000000000 */
[----:B------:R-:W-:Y:S02]  /*04d0*/  @P2 VIADD R0, R12, 0xa ;  /* 0x0000000a0c002836 */ /* 0x000fe40000000000 */
[----:B------:R-:W-:Y:S01]  /*04e0*/  VIADD R10, R10, 0x10 ;  /* 0x000000100a0a7836 */ /* 0x000fe20000000000 */
[CC--:B--2---:R-:W-:Y:S02]  /*04f0*/  VIMNMX R8, PT, PT, R9.reuse, R4.reuse, PT ;  /* 0x0000000409087248 */ /* 0x0c4fe40003fe0100 */
[----:B------:R-:W-:Y:S02]  /*0500*/  ISETP.GT.AND P3, PT, R9, R4, PT ;  /* 0x000000040900720c */ /* 0x000fe40003f64270 */
[----:B---3--:R-:W-:-:S04]  /*0510*/  VIMNMX R9, PT, PT, R8, R21, PT ;  /* 0x0000001508097248 */ /* 0x008fc80003fe0100 */
[CC--:B----4-:R-:W-:Y:S02]  /*0520*/  VIMNMX R4, PT, PT, R9.reuse, R22.reuse, PT ;  /* 0x0000001609047248 */ /* 0x0d0fe40003fe0100 */
[----:B------:R-:W-:Y:S02]  /*0530*/  ISETP.GT.AND P4, PT, R8, R21, PT ;  /* 0x000000150800720c */ /* 0x000fe40003f84270 */
[CC--:B------:R-:W-:Y:S02]  /*0540*/  ISETP.GT.AND P2, PT, R4.reuse, R23.reuse, PT ;  /* 0x000000170400720c */ /* 0x0c0fe40003f44270 */
[----:B------:R-:W-:Y:S01]  /*0550*/  VIMNMX R23, PT, PT, R4, R23, PT ;  /* 0x0000001704177248 */ /* 0x000fe20003fe0100 */
[----:B------:R-:W-:Y:S01]  /*0560*/  @P3 VIADD R0, R12, 0xb ;  /* 0x0000000b0c003836 */ /* 0x000fe20000000000 */
[----:B------:R-:W-:Y:S02]  /*0570*/  ISETP.GT.AND P5, PT, R9, R22, PT ;  /* 0x000000160900720c */ /* 0x000fe40003fa4270 */
[----:B------:R-:W-:-:S05]  /*0580*/  ISETP.GT.AND P3, PT, R23, R24, PT ;  /* 0x000000181700720c */ /* 0x000fca0003f64270 */
[----:B------:R-:W-:-:S06]  /*0590*/  @P4 VIADD R0, R12, 0xc ;  /* 0x0000000c0c004836 */ /* 0x000fcc0000000000 */
[C---:B------:R-:W-:Y:S02]  /*05a0*/  @P5 VIADD R0, R12.reuse, 0xd ;  /* 0x0000000d0c005836 */ /* 0x040fe40000000000 */
[C---:B------:R-:W-:Y:S02]  /*05b0*/  @P2 VIADD R0, R12.reuse, 0xe ;  /* 0x0000000e0c002836 */ /* 0x040fe40000000000 */
[C---:B------:R-:W-:Y:S02]  /*05c0*/  @P3 VIADD R0, R12.reuse, 0xf ;  /* 0x0000000f0c003836 */ /* 0x040fe40000000000 */
[----:B------:R-:W-:-:S05]  /*05d0*/  VIADD R12, R12, 0x10 ;  /* 0x000000100c0c7836 */ /* 0x000fca0000000000 */
[----:B------:R-:W-:Y:S02]  /*05e0*/  ISETP.NE.AND P2, PT, R12, R11, PT ;  /* 0x0000000b0c00720c */ /* 0x000fe40003f45270 */
[----:B------:R-:W-:-:S11]  /*05f0*/  VIMNMX R4, PT, PT, R23, R24, PT ;  /* 0x0000001817047248 */ /* 0x000fd60003fe0100 */
[----:B------:R-:W-:Y:S05]  /*0600*/  @P2 BRA `(.L_x_2) ;  /* 0xfffffff800e82947 */ /* 0x000fea000383ffff */
.L_x_1:
[----:B------:R-:W-:Y:S05]  /*0610*/  @!P1 BRA `(.L_x_0) ;  /* 0x0000000400709947 */ /* 0x000fea0003800000 */
[----:B------:R-:W-:Y:S02]  /*0620*/  ISETP.GE.U32.AND P2, PT, R26, 0x8, PT ;  /* 0x000000081a00780c */ /* 0x000fe40003f46070 */
[----:B------:R-:W-:-:S04]  /*0630*/  LOP3.LUT R16, R5, 0x7, RZ, 0xc0, !PT ;  /* 0x0000000705107812 */ /* 0x000fc800078ec0ff */
[----:B------:R-:W-:-:S07]  /*0640*/  ISETP.NE.AND P1, PT, R16, RZ, PT ;  /* 0x000000ff1000720c */ /* 0x000fce0003f25270 */
[----:B------:R-:W-:Y:S06]  /*0650*/  @!P2 BRA `(.L_x_3) ;  /* 0x0000000000a4a947 */ /* 0x000fec0003800000 */
[----:B------:R-:W0:Y:S01]  /*0660*/  LDC.64 R12, c[0x0][0x380] ;  /* 0x0000e000ff0c7b82 */ /* 0x000e220000000a00 */
[----:B------:R-:W1:Y:S01]  /*0670*/  LDCU.64 UR6, c[0x0][0x380] ;  /* 0x00007000ff0677ac */ /* 0x000e620008000a00 */
[C---:B------:R-:W-:Y:S01]  /*0680*/  IADD3 R10, P2, PT, R2.reuse, R11, RZ ;  /* 0x0000000b020a7210 */ /* 0x040fe20007f5e0ff */
[----:B------:R-:W-:-:S04]  /*0690*/  IMAD.IADD R9, R2, 0x1, R11 ;  /* 0x0000000102097824 */ /* 0x000fc800078e020b */
[----:B------:R-:W-:Y:S01]  /*06a0*/  IMAD.X R15, RZ, RZ, RZ, P2 ;  /* 0x000000ffff0f7224 */ /* 0x000fe200010e06ff */
[----:B-1----:R-:W-:Y:S01]  /*06b0*/  LEA R8, P2, R10, UR6, 0x2 ;  /* 0x000000060a087c11 */ /* 0x002fe2000f8410ff */
[----:B0-----:R-:W-:-:S03]  /*06c0*/  IMAD.WIDE.U32 R12, R9, 0x4, R12 ;  /* 0x00000004090c7825 */ /* 0x001fc600078e000c */
[----:B------:R-:W-:-:S03]  /*06d0*/  LEA.HI.X R9, R10, UR7, R15, 0x2, P2 ;  /* 0x000000070a097c11 */ /* 0x000fc600090f140f */
[----:B------:R-:W2:Y:S04]  /*06e0*/  LDG.E R13, desc[UR4][R12.64] ;  /* 0x000000040c0d7981 */ /* 0x000ea8000c1e1900 */
[----:B------:R-:W3:Y:S04]  /*06f0*/  LDG.E R15, desc[UR4][R8.64+0x4] ;  /* 0x00000404080f7981 */ /* 0x000ee8000c1e1900 */
[----:B------:R-:W4:Y:S04]  /*0700*/  LDG.E R17, desc[UR4][R8.64+0x8] ;  /* 0x0000080408117981 */ /* 0x000f28000c1e1900 */
[----:B------:R-:W5:Y:S04]  /*0710*/  LDG.E R19, desc[UR4][R8.64+0xc] ;  /* 0x00000c0408137981 */ /* 0x000f68000c1e1900 */
[----:B------:R-:W5:Y:S04]  /*0720*/  LDG.E R21, desc[UR4][R8.64+0x10] ;  /* 0x0000100408157981 */ /* 0x000f68000c1e1900 */
[----:B------:R-:W5:Y:S04]  /*0730*/  LDG.E R23, desc[UR4][R8.64+0x14] ;  /* 0x0000140408177981 */ /* 0x000f68000c1e1900 */
[----:B------:R-:W5:Y:S04]  /*0740*/  LDG.E R27, desc[UR4][R8.64+0x18] ;  /* 0x00001804081b7981 */ /* 0x000f68000c1e1900 */
[----:B------:R-:W5:Y:S01]  /*0750*/  LDG.E R29, desc[UR4][R8.64+0x1c] ;  /* 0x00001c04081d7981 */ /* 0x000f62000c1e1900 */
[----:B--2---:R-:W-:-:S02]  /*0760*/  VIMNMX R10, PT, PT, R4, R13, PT ;  /* 0x0000000d040a7248 */ /* 0x004fc40003fe0100 */
[----:B------:R-:W-:Y:S02]  /*0770*/  ISETP.GT.AND P4, PT, R4, R13, PT ;  /* 0x0000000d0400720c */ /* 0x000fe40003f84270 */
[CC--:B---3--:R-:W-:Y:S02]  /*0780*/  VIMNMX R14, PT, PT, R10.reuse, R15.reuse, PT ;  /* 0x0000000f0a0e7248 */ /* 0x0c8fe40003fe0100 */
[----:B------:R-:W-:Y:S02]  /*0790*/  ISETP.GT.AND P5, PT, R10, R15, PT ;  /* 0x0000000f0a00720c */ /* 0x000fe40003fa4270 */
[CC--:B----4-:R-:W-:Y:S02]  /*07a0*/  VIMNMX R10, PT, PT, R14.reuse, R17.reuse, PT ;  /* 0x000000110e0a7248 */ /* 0x0d0fe40003fe0100 */
[----:B------:R-:W-:Y:S02]  /*07b0*/  ISETP.GT.AND P2, PT, R14, R17, PT ;  /* 0x000000110e00720c */ /* 0x000fe40003f44270 */
[----:B-----5:R-:W-:-:S02]  /*07c0*/  VIMNMX R4, PT, PT, R10, R19, PT ;  /* 0x000000130a047248 */ /* 0x020fc40003fe0100 */
[----:B------:R-:W-:Y:S02]  /*07d0*/  ISETP.GT.AND P3, PT, R10, R19, PT ;  /* 0x000000130a00720c */ /* 0x000fe40003f64270 */
[CC--:B------:R-:W-:Y:S02]  /*07e0*/  VIMNMX R10, PT, PT, R4.reuse, R21.reuse, PT ;  /* 0x00000015040a7248 */ /* 0x0c0fe40003fe0100 */
[C---:B------:R-:W-:Y:S01]  /*07f0*/  SEL R0, R11.reuse, R0, P4 ;  /* 0x000000000b007207 */ /* 0x040fe20002000000 */
[C---:B------:R-:W-:Y:S01]  /*0800*/  @P5 VIADD R0, R11.reuse, 0x1 ;  /* 0x000000010b005836 */ /* 0x040fe20000000000 */
[----:B------:R-:W-:Y:S02]  /*0810*/  ISETP.GT.AND P4, PT, R4, R21, PT ;  /* 0x000000150400720c */ /* 0x000fe40003f84270 */
[CC--:B------:R-:W-:Y:S01]  /*0820*/  VIMNMX R4, PT, PT, R10.reuse, R23.reuse, PT ;  /* 0x000000170a047248 */ /* 0x0c0fe20003fe0100 */
[----:B------:R-:W-:Y:S01]  /*0830*/  @P2 VIADD R0, R11, 0x2 ;  /* 0x000000020b002836 */ /* 0x000fe20000000000 */
[----:B------:R-:W-:-:S02]  /*0840*/  ISETP.GT.AND P5, PT, R10, R23, PT ;  /* 0x000000170a00720c */ /* 0x000fc40003fa4270 */
[CC--:B------:R-:W-:Y:S01]  /*0850*/  ISETP.GT.AND P2, PT, R4.reuse, R27.reuse, PT ;  /* 0x0000001b0400720c */ /* 0x0c0fe20003f44270 */
[----:B------:R-:W-:Y:S01]  /*0860*/  @P3 VIADD R0, R11, 0x3 ;  /* 0x000000030b003836 */ /* 0x000fe20000000000 */
[----:B------:R-:W-:-:S04]  /*0870*/  VIMNMX R4, PT, PT, R4, R27, PT ;  /* 0x0000001b04047248 */ /* 0x000fc80003fe0100 */
[CC--:B------:R-:W-:Y:S01]  /*0880*/  ISETP.GT.AND P3, PT, R4.reuse, R29.reuse, PT ;  /* 0x0000001d0400720c */ /* 0x0c0fe20003f64270 */
[----:B------:R-:W-:Y:S01]  /*0890*/  @P4 VIADD R0, R11, 0x4 ;  /* 0x000000040b004836 */ /* 0x000fe20000000000 */
[----:B------:R-:W-:-:S03]  /*08a0*/  VIMNMX R4, PT, PT, R4, R29, PT ;  /* 0x0000001d04047248 */ /* 0x000fc60003fe0100 */
[C---:B------:R-:W-:Y:S02]  /*08b0*/  @P5 VIADD R0, R11.reuse, 0x5 ;  /* 0x000000050b005836 */ /* 0x040fe40000000000 */
[----:B------:R-:W-:-:S06]  /*08c0*/  @P2 VIADD R0, R11, 0x6 ;  /* 0x000000060b002836 */ /* 0x000fcc0000000000 */
[C---:B------:R-:W-:Y:S02]  /*08d0*/  @P3 VIADD R0, R11.reuse, 0x7 ;  /* 0x000000070b003836 */ /* 0x040fe40000000000 */
[----:B------:R-:W-:-:S07]  /*08e0*/  VIADD R11, R11, 0x8 ;  /* 0x000000080b0b7836 */ /* 0x000fce0000000000 */
.L_x_3:
        /* <DEDUP_REMOVED lines=16> */
[----:B------:R-:W5:Y:S01]  /*09f0*/  LDG.E R19, desc[UR4][R8.64+0xc] ;  /* 0x00000c0408137981 */ /* 0x000f62000c1e1900 */
[----:B--2---:R-:W-:-:S02]  /*0a00*/  VIMNMX R14, PT, PT, R4, R13, PT ;  /* 0x0000000d040e7248 */ /* 0x004fc40003fe0100 */
[----:B------:R-:W-:Y:S02]  /*0a10*/  ISETP.GT.AND P2, PT, R4, R13, PT ;  /* 0x0000000d0400720c */ /* 0x000fe40003f44270 */
[CC--:B---3--:R-:W-:Y:S02]  /*0a20*/  VIMNMX R16, PT, PT, R14.reuse, R15.reuse, PT ;  /* 0x0000000f0e107248 */ /* 0x0c8fe40003fe0100 */
[----:B------:R-:W-:Y:S02]  /*0a30*/  ISETP.GT.AND P3, PT, R14, R15, PT ;  /* 0x0000000f0e00720c */ /* 0x000fe40003f64270 */
[CC--:B----4-:R-:W-:Y:S02]  /*0a40*/  ISETP.GT.AND P4, PT, R16.reuse, R17.reuse, PT ;  /* 0x000000111000720c */ /* 0x0d0fe40003f84270 */
[----:B------:R-:W-:Y:S02]  /*0a50*/  VIMNMX R16, PT, PT, R16, R17, PT ;  /* 0x0000001110107248 */ /* 0x000fe40003fe0100 */
[----:B------:R-:W-:-:S02]  /*0a60*/  SEL R0, R11, R0, P2 ;  /* 0x000000000b007207 */ /* 0x000fc40001000000 */
[CC--:B-----5:R-:W-:Y:S02]  /*0a70*/  ISETP.GT.AND P5, PT, R16.reuse, R19.reuse, PT ;  /* 0x000000131000720c */ /* 0x0e0fe40003fa4270 */
[----:B------:R-:W-:-:S03]  /*0a80*/  VIMNMX R4, PT, PT, R16, R19, PT ;  /* 0x0000001310047248 */ /* 0x000fc60003fe0100 */
[C---:B------:R-:W-:Y:S02]  /*0a90*/  @P3 VIADD R0, R11.reuse, 0x1 ;  /* 0x000000010b003836 */ /* 0x040fe40000000000 */
[----:B------:R-:W-:-:S06]  /*0aa0*/  @P4 VIADD R0, R11, 0x2 ;  /* 0x000000020b004836 */ /* 0x000fcc0000000000 */
[C---:B------:R-:W-:Y:S02]  /*0ab0*/  @P5 VIADD R0, R11.reuse, 0x3 ;  /* 0x000000030b005836 */ /* 0x040fe40000000000 */
[----:B------:R-:W-:-:S07]  /*0ac0*/  VIADD R11, R11, 0x4 ;  /* 0x000000040b0b7836 */ /* 0x000fce0000000000 */
.L_x_4:
[----:B------:R-:W-:Y:S05]  /*0ad0*/  @!P1 BRA `(.L_x_0) ;  /* 0x0000000000409947 */ /* 0x000fea0003800000 */
[----:B------:R-:W0:Y:S01]  /*0ae0*/  LDC.64 R8, c[0x0][0x380] ;  /* 0x0000e000ff087b82 */ /* 0x000e220000000a00 */
[----:B------:R-:W-:Y:S02]  /*0af0*/  IMAD.IADD R13, R2, 0x1, R11 ;  /* 0x00000001020d7824 */ /* 0x000fe400078e020b */
[----:B------:R-:W-:Y:S02]  /*0b00*/  IMAD.MOV R10, RZ, RZ, -R10 ;  /* 0x000000ffff0a7224 */ /* 0x000fe400078e0a0a */
[----:B0-----:R-:W-:-:S04]  /*0b10*/  IMAD.WIDE.U32 R8, R13, 0x4, R8 ;  /* 0x000000040d087825 */ /* 0x001fc800078e0008 */
[----:B------:R-:W-:-:S07]  /*0b20*/  IMAD.MOV.U32 R13, RZ, RZ, R9 ;  /* 0x000000ffff0d7224 */ /* 0x000fce00078e0009 */
.L_x_5:
[----:B------:R-:W-:-:S06]  /*0b30*/  IMAD.MOV.U32 R9, RZ, RZ, R13 ;  /* 0x000000ffff097224 */ /* 0x000fcc00078e000d */
[----:B------:R0:W2:Y:S01]  /*0b40*/  LDG.E R9, desc[UR4][R8.64] ;  /* 0x0000000408097981 */ /* 0x0000a2000c1e1900 */
[----:B------:R-:W-:-:S05]  /*0b50*/  VIADD R10, R10, 0x1 ;  /* 0x000000010a0a7836 */ /* 0x000fca0000000000 */
[----:B------:R-:W-:Y:S02]  /*0b60*/  ISETP.NE.AND P2, PT, R10, RZ, PT ;  /* 0x000000ff0a00720c */ /* 0x000fe40003f45270 */
[----:B0-----:R-:W-:-:S05]  /*0b70*/  IADD3 R8, P3, PT, R8, 0x4, RZ ;  /* 0x0000000408087810 */ /* 0x001fca0007f7e0ff */
[----:B------:R-:W-:Y:S01]  /*0b80*/  IMAD.X R13, RZ, RZ, R13, P3 ;  /* 0x000000ffff0d7224 */ /* 0x000fe200018e060d */
[----:B--2---:R-:W-:Y:S02]  /*0b90*/  ISETP.GT.AND P1, PT, R4, R9, PT ;  /* 0x000000090400720c */ /* 0x004fe40003f24270 */
[----:B------:R-:W-:Y:S02]  /*0ba0*/  VIMNMX R4, PT, PT, R9, R4, PT ;  /* 0x0000000409047248 */ /* 0x000fe40003fe0100 */
[C---:B------:R-:W-:Y:S01]  /*0bb0*/  SEL R0, R11.reuse, R0, P1 ;  /* 0x000000000b007207 */ /* 0x040fe20000800000 */
[----:B------:R-:W-:Y:S01]  /*0bc0*/  VIADD R11, R11, 0x1 ;  /* 0x000000010b0b7836 */ /* 0x000fe20000000000 */
[----:B------:R-:W-:Y:S07]  /*0bd0*/  @P2 BRA `(.L_x_5) ;  /* 0xfffffffc00d42947 */ /* 0x000fee000383ffff */
.L_x_0:
[----:B------:R-:W-:Y:S01]  /*0be0*/  BAR.SYNC.DEFER_BLOCKING 0x0 ;  /* 0x0000000000007b1d */ /* 0x000fe20000010000 */
[----:B------:R-:W-:-:S05]  /*0bf0*/  IMAD.MOV.U32 R28, RZ, RZ, RZ ;  /* 0x000000ffff1c7224 */ /* 0x000fca00078e00ff */
[----:B------:R-:W-:Y:S05]  /*0c00*/  @!P0 BRA `(.L_x_6) ;  /* 0x0000000800ec8947 */ /* 0x000fea0003800000 */
[----:B------:R-:W-:Y:S01]  /*0c10*/  ISETP.GE.U32.AND P1, PT, R25, 0xf, PT ;  /* 0x0000000f1900780c */ /* 0x000fe20003f26070 */
[----:B------:R-:W-:Y:S01]  /*0c20*/  IMAD.MOV.U32 R23, RZ, RZ, -0x80000000 ;  /* 0x80000000ff177424 */ /* 0x000fe200078e00ff */
[----:B------:R-:W-:Y:S01]  /*0c30*/  LOP3.LUT R4, R5, 0xf, RZ, 0xc0, !PT ;  /* 0x0000000f05047812 */ /* 0x000fe200078ec0ff */
[----:B------:R-:W-:Y:S02]  /*0c40*/  IMAD.MOV.U32 R9, RZ, RZ, RZ ;  /* 0x000000ffff097224 */ /* 0x000fe400078e00ff */
[----:B------:R-:W-:Y:S01]  /*0c50*/  IMAD.MOV.U32 R28, RZ, RZ, RZ ;  /* 0x000000ffff1c7224 */ /* 0x000fe200078e00ff */
[----:B------:R-:W-:-:S07]  /*0c60*/  ISETP.NE.AND P0, PT, R4, RZ, PT ;  /* 0x000000ff0400720c */ /* 0x000fce0003f05270 */
[----:B------:R-:W-:Y:S06]  /*0c70*/  @!P1 BRA `(.L_x_7) ;  /* 0x0000000400689947 */ /* 0x000fec0003800000 */
[----:B------:R-:W0:Y:S01]  /*0c80*/  LDC.64 R14, c[0x0][0x380] ;  /* 0x0000e000ff0e7b82 */ /* 0x000e220000000a00 */
[----:B------:R-:W-:Y:S01]  /*0c90*/  LOP3.LUT R9, R5, 0x7ffffff0, RZ, 0xc0, !PT ;  /* 0x7ffffff005097812 */ /* 0x000fe200078ec0ff */
[----:B------:R-:W-:Y:S02]  /*0ca0*/  IMAD.MOV.U32 R23, RZ, RZ, -0x80000000 ;  /* 0x80000000ff177424 */ /* 0x000fe400078e00ff */
[----:B------:R-:W-:Y:S02]  /*0cb0*/  IMAD.MOV.U32 R12, RZ, RZ, RZ ;  /* 0x000000ffff0c7224 */ /* 0x000fe400078e00ff */
[----:B------:R-:W-:Y:S02]  /*0cc0*/  IMAD.MOV.U32 R10, RZ, RZ, R0 ;  /* 0x000000ffff0a7224 */ /* 0x000fe400078e0000 */
[----:B------:R-:W-:-:S07]  /*0cd0*/  IMAD.MOV.U32 R28, RZ, RZ, RZ ;  /* 0x000000ffff1c7224 */ /* 0x000fce00078e00ff */
.L_x_8:
[----:B0-----:R-:W-:-:S05]  /*0ce0*/  IMAD.WIDE R18, R10, 0x4, R14 ;  /* 0x000000040a127825 */ /* 0x001fca00078e020e */
[----:B------:R0:W2:Y:S01]  /*0cf0*/  LDG.E R27, desc[UR4][R18.64] ;  /* 0x00000004121b7981 */ /* 0x0000a2000c1e1900 */
[----:B------:R-:W-:-:S05]  /*0d00*/  IMAD.WIDE.U32 R24, R5, 0x4, R18 ;  /* 0x0000000405187825 */ /* 0x000fca00078e0012 */
[----:B------:R-:W3:Y:S01]  /*0d10*/  LDG.E R22, desc[UR4][R24.64] ;  /* 0x0000000418167981 */ /* 0x000ee2000c1e1900 */
[----:B------:R-:W-:-:S05]  /*0d20*/  IMAD.WIDE.U32 R16, R5, 0x4, R24 ;  /* 0x0000000405107825 */ /* 0x000fca00078e0018 */
[----:B------:R1:W4:Y:S01]  /*0d30*/  LDG.E R11, desc[UR4][R16.64] ;  /* 0x00000004100b7981 */ /* 0x000322000c1e1900 */
[----:B------:R-:W-:-:S05]  /*0d40*/  IMAD.WIDE.U32 R20, R5, 0x4, R16 ;  /* 0x0000000405147825 */ /* 0x000fca00078e0010 */
[----:B------:R5:W4:Y:S01]  /*0d50*/  LDG.E R13, desc[UR4][R20.64] ;  /* 0x00000004140d7981 */ /* 0x000b22000c1e1900 */
[----:B0-----:R-:W-:-:S05]  /*0d60*/  IMAD.WIDE.U32 R18, R5, 0x4, R20 ;  /* 0x0000000405127825 */ /* 0x001fca00078e0014 */
[----:B------:R0:W4:Y:S01]  /*0d70*/  LDG.E R2, desc[UR4][R18.64] ;  /* 0x0000000412027981 */ /* 0x000122000c1e1900 */
[----:B-1----:R-:W-:-:S05]  /*0d80*/  IMAD.WIDE.U32 R16, R5, 0x4, R18 ;  /* 0x0000000405107825 */ /* 0x002fca00078e0012 */
[----:B------:R1:W4:Y:S01]  /*0d90*/  LDG.E R8, desc[UR4][R16.64] ;  /* 0x0000000410087981 */ /* 0x000322000c1e1900 */
[----:B-----5:R-:W-:-:S05]  /*0da0*/  IMAD.WIDE.U32 R20, R5, 0x4, R16 ;  /* 0x0000000405147825 */ /* 0x020fca00078e0010 */
[----:B------:R-:W5:Y:S01]  /*0db0*/  LDG.E R26, desc[UR4][R20.64] ;  /* 0x00000004141a7981 */ /* 0x000f62000c1e1900 */
[----:B------:R-:W-:-:S04]  /*0dc0*/  IMAD.WIDE.U32 R24, R5, 0x4, R20 ;  /* 0x0000000405187825 */ /* 0x000fc800078e0014 */
[C---:B0-----:R-:W-:Y:S02]  /*0dd0*/  IMAD.WIDE.U32 R18, R5.reuse, 0x4, R24 ;  /* 0x0000000405127825 */ /* 0x041fe400078e0018 */
[----:B------:R-:W5:Y:S02]  /*0de0*/  LDG.E R25, desc[UR4][R24.64] ;  /* 0x0000000418197981 */ /* 0x000f64000c1e1900 */
[C---:B-1----:R-:W-:Y:S02]  /*0df0*/  IMAD.WIDE.U32 R16, R5.reuse, 0x4, R18 ;  /* 0x0000000405107825 */ /* 0x042fe400078e0012 */
[----:B------:R0:W5:Y:S02]  /*0e00*/  LDG.E R24, desc[UR4][R18.64] ;  /* 0x0000000412187981 */ /* 0x000164000c1e1900 */
[C---:B0-----:R-:W-:Y:S02]  /*0e10*/  IMAD.WIDE.U32 R18, R5.reuse, 0x4, R16 ;  /* 0x0000000405127825 */ /* 0x041fe400078e0010 */
[----:B------:R-:W5:Y:S02]  /*0e20*/  LDG.E R16, desc[UR4][R16.64] ;  /* 0x0000000410107981 */ /* 0x000f64000c1e1900 */
[----:B------:R-:W-:-:S02]  /*0e30*/  IMAD.WIDE.U32 R20, R5, 0x4, R18 ;  /* 0x0000000405147825 */ /* 0x000fc400078e0012 */
[----:B------:R0:W5:Y:S01]  /*0e40*/  LDG.E R29, desc[UR4][R18.64] ;  /* 0x00000004121d7981 */ /* 0x000162000c1e1900 */
[----:B--2---:R-:W-:Y:S02]  /*0e50*/  ISETP.GE.AND P4, PT, R23, R27, PT ;  /* 0x0000001b1700720c */ /* 0x004fe40003f86270 */
[----:B------:R-:W-:Y:S02]  /*0e60*/  VIMNMX R23, PT, PT, R27, R23, !PT ;  /* 0x000000171b177248 */ /* 0x000fe40007fe0100 */
[----:B------:R1:W2:Y:S02]  /*0e70*/  LDG.E R27, desc[UR4][R20.64] ;  /* 0x00000004141b7981 */ /* 0x0002a4000c1e1900 */
[CC--:B---3--:R-:W-:Y:S02]  /*0e80*/  ISETP.GE.AND P5, PT, R23.reuse, R22.reuse, PT ;  /* 0x000000161700720c */ /* 0x0c8fe40003fa6270 */
[----:B0-----:R-:W-:Y:S01]  /*0e90*/  VIMNMX R18, PT, PT, R23, R22, !PT ;  /* 0x0000001617127248 */ /* 0x001fe20007fe0100 */
[----:B-1----:R-:W-:-:S03]  /*0ea0*/  IMAD.WIDE.U32 R20, R5, 0x4, R20 ;  /* 0x0000000405147825 */ /* 0x002fc600078e0014 */
[CC--:B----4-:R-:W-:Y:S02]  /*0eb0*/  ISETP.GE.AND P1, PT, R18.reuse, R11.reuse, PT ;  /* 0x0000000b1200720c */ /* 0x0d0fe40003f26270 */
[----:B------:R0:W3:Y:S01]  /*0ec0*/  LDG.E R17, desc[UR4][R20.64] ;  /* 0x0000000414117981 */ /* 0x0000e2000c1e1900 */
[----:B------:R-:W-:Y:S01]  /*0ed0*/  IMAD.WIDE.U32 R22, R5, 0x4, R20 ;  /* 0x0000000405167825 */ /* 0x000fe200078e0014 */
[----:B0-----:R-:W-:-:S03]  /*0ee0*/  VIMNMX R20, PT, PT, R18, R11, !PT ;  /* 0x0000000b12147248 */ /* 0x001fc60007fe0100 */
[C---:B------:R-:W-:Y:S01]  /*0ef0*/  IMAD.WIDE.U32 R18, R5.reuse, 0x4, R22 ;  /* 0x0000000405127825 */ /* 0x040fe200078e0016 */
[----:B------:R-:W4:Y:S01]  /*0f00*/  LDG.E R11, desc[UR4][R22.64] ;  /* 0x00000004160b7981 */ /* 0x000f22000c1e1900 */
[CC--:B------:R-:W-:Y:S02]  /*0f10*/  ISETP.GE.AND P2, PT, R20.reuse, R13.reuse, PT ;  /* 0x0000000d1400720c */ /* 0x0c0fe40003f46270 */
[----:B------:R-:W-:Y:S02]  /*0f20*/  VIMNMX R21, PT, PT, R20, R13, !PT ;  /* 0x0000000d14157248 */ /* 0x000fe40007fe0100 */
[----:B------:R0:W4:Y:S02]  /*0f30*/  LDG.E R13, desc[UR4][R18.64] ;  /* 0x00000004120d7981 */ /* 0x000124000c1e1900 */
[----:B0-----:R-:W-:-:S06]  /*0f40*/  IMAD.WIDE.U32 R18, R5, 0x4, R18 ;  /* 0x0000000405127825 */ /* 0x001fcc00078e0012 */
[----:B------:R0:W4:Y:S01]  /*0f50*/  LDG.E R18, desc[UR4][R18.64] ;  /* 0x0000000412127981 */ /* 0x000122000c1e1900 */
[CC--:B------:R-:W-:Y:S02]  /*0f60*/  ISETP.GE.AND P3, PT, R21.reuse, R2.reuse, PT ;  /* 0x000000021500720c */ /* 0x0c0fe40003f66270 */
[----:B------:R-:W-:Y:S02]  /*0f70*/  VIMNMX R21, PT, PT, R21, R2, !PT ;  /* 0x0000000215157248 */ /* 0x000fe40007fe0100 */
[C---:B------:R-:W-:Y:S02]  /*0f80*/  SEL R28, R12.reuse, R28, !P4 ;  /* 0x0000001c0c1c7207 */ /* 0x040fe40006000000 */
[CC--:B------:R-:W-:Y:S02]  /*0f90*/  ISETP.GE.AND P4, PT, R21.reuse, R8.reuse, PT ;  /* 0x000000081500720c */ /* 0x0c0fe40003f86270 */
[----:B------:R-:W-:Y:S01]  /*0fa0*/  VIMNMX R21, PT, PT, R21, R8, !PT ;  /* 0x0000000815157248 */ /* 0x000fe20007fe0100 */
[----:B------:R-:W-:-:S03]  /*0fb0*/  @!P5 VIADD R28, R12, 0x1 ;  /* 0x000000010c1cd836 */ /* 0x000fc60000000000 */
[CC--:B-----5:R-:W-:Y:S01]  /*0fc0*/  VIMNMX R2, PT, PT, R21.reuse, R26.reuse, !PT ;  /* 0x0000001a15027248 */ /* 0x0e0fe20007fe0100 */
[----:B------:R-:W-:Y:S01]  /*0fd0*/  @!P1 VIADD R28, R12, 0x2 ;  /* 0x000000020c1c9836 */ /* 0x000fe20000000000 */
[----:B------:R-:W-:Y:S02]  /*0fe0*/  ISETP.GE.AND P1, PT, R21, R26, PT ;  /* 0x0000001a1500720c */ /* 0x000fe40003f26270 */
[-C--:B0-----:R-:W-:Y:S01]  /*0ff0*/  VIMNMX R19, PT, PT, R2, R25.reuse, !PT ;  /* 0x0000001902137248 */ /* 0x081fe20007fe0100 */
[----:B------:R-:W-:Y:S01]  /*1000*/  @!P2 VIADD R28, R12, 0x3 ;  /* 0x000000030c1ca836 */ /* 0x000fe20000000000 */
[----:B------:R-:W-:Y:S02]  /*1010*/  ISETP.GE.AND P2, PT, R2, R25, PT ;  /* 0x000000190200720c */ /* 0x000fe40003f46270 */
[CC--:B------:R-:W-:Y:S01]  /*1020*/  VIMNMX R21, PT, PT, R19.reuse, R24.reuse, !PT ;  /* 0x0000001813157248 */ /* 0x0c0fe20007fe0100 */
[----:B------:R-:W-:Y:S01]  /*1030*/  @!P3 VIADD R28, R12, 0x4 ;  /* 0x000000040c1cb836 */ /* 0x000fe20000000000 */
[----:B------:R-:W-:-:S02]  /*1040*/  ISETP.GE.AND P3, PT, R19, R24, PT ;  /* 0x000000181300720c */ /* 0x000fc40003f66270 */
[CC--:B------:R-:W-:Y:S01]  /*1050*/  VIMNMX R2, PT, PT, R21.reuse, R16.reuse, !PT ;  /* 0x0000001015027248 */ /* 0x0c0fe20007fe0100 */
[C---:B------:R-:W-:Y:S01]  /*1060*/  @!P4 VIADD R28, R12.reuse, 0x5 ;  /* 0x000000050c1cc836 */ /* 0x040fe20000000000 */
[----:B------:R-:W-:Y:S01]  /*1070*/  ISETP.GE.AND P4, PT, R21, R16, PT ;  /* 0x000000101500720c */ /* 0x000fe20003f86270 */
[----:B------:R-:W-:Y:S01]  /*1080*/  @!P1 VIADD R28, R12, 0x6 ;  /* 0x000000060c1c9836 */ /* 0x000fe20000000000 */
[CC--:B------:R-:W-:Y:S02]  /*1090*/  VIMNMX R8, PT, PT, R2.reuse, R29.reuse, !PT ;  /* 0x0000001d02087248 */ /* 0x0c0fe40007fe0100 */
[----:B------:R-:W-:Y:S01]  /*10a0*/  ISETP.GE.AND P1, PT, R2, R29, PT ;  /* 0x0000001d0200720c */ /* 0x000fe20003f26270 */
[----:B------:R-:W-:-:S04]  /*10b0*/  @!P2 VIADD R28, R12, 0x7 ;  /* 0x000000070c1ca836 */ /* 0x000fc80000000000 */
[----:B------:R-:W-:-:S04]  /*10c0*/  @!P3 VIADD R28, R12, 0x8 ;  /* 0x000000080c1cb836 */ /* 0x000fc80000000000 */
[----:B------:R-:W-:-:S04]  /*10d0*/  @!P4 VIADD R28, R12, 0x9 ;  /* 0x000000090c1cc836 */ /* 0x000fc80000000000 */
[----:B------:R-:W-:Y:S02]  /*10e0*/  @!P1 VIADD R28, R12, 0xa ;  /* 0x0000000a0c1c9836 */ /* 0x000fe40000000000 */
[----:B------:R-:W-:Y:S01]  /*10f0*/  IMAD R10, R5, 0x10, R10 ;  /* 0x00000010050a7824 */ /* 0x000fe200078e020a */
[CC--:B--2---:R-:W-:Y:S02]  /*1100*/  VIMNMX R2, PT, PT, R8.reuse, R27.reuse, !PT ;  /* 0x0000001b08027248 */ /* 0x0c4fe40007fe0100 */
[----:B------:R-:W-:Y:S02]  /*1110*/  ISETP.GE.AND P2, PT, R8, R27, PT ;  /* 0x0000001b0800720c */ /* 0x000fe40003f46270 */
[CC--:B---3--:R-:W-:Y:S02]  /*1120*/  VIMNMX R8, PT, PT, R2.reuse, R17.reuse, !PT ;  /* 0x0000001102087248 */ /* 0x0c8fe40007fe0100 */
[----:B------:R-:W-:-:S09]  /*1130*/  ISETP.GE.AND P3, PT, R2, R17, PT ;  /* 0x000000110200720c */ /* 0x000fd20003f66270 */
[----:B------:R-:W-:Y:S01]  /*1140*/  @!P2 VIADD R28, R12, 0xb ;  /* 0x0000000b0c1ca836 */ /* 0x000fe20000000000 */
[CC--:B----4-:R-:W-:Y:S02]  /*1150*/  VIMNMX R2, PT, PT, R8.reuse, R11.reuse, !PT ;  /* 0x0000000b08027248 */ /* 0x0d0fe40007fe0100 */
[----:B------:R-:W-:Y:S02]  /*1160*/  ISETP.GE.AND P4, PT, R8, R11, PT ;  /* 0x0000000b0800720c */ /* 0x000fe40003f86270 */
[CC--:B------:R-:W-:Y:S02]  /*1170*/  ISETP.GE.AND P1, PT, R2.reuse, R13.reuse, PT ;  /* 0x0000000d0200720c */ /* 0x0c0fe40003f26270 */
[----:B------:R-:W-:Y:S01]  /*1180*/  VIMNMX R13, PT, PT, R2, R13, !PT ;  /* 0x0000000d020d7248 */ /* 0x000fe20007fe0100 */
[----:B------:R-:W-:-:S03]  /*1190*/  @!P3 VIADD R28, R12, 0xc ;  /* 0x0000000c0c1cb836 */ /* 0x000fc60000000000 */
[----:B------:R-:W-:-:S05]  /*11a0*/  ISETP.GE.AND P2, PT, R13, R18, PT ;  /* 0x000000120d00720c */ /* 0x000fca0003f46270 */
[C---:B------:R-:W-:Y:S02]  /*11b0*/  @!P4 VIADD R28, R12.reuse, 0xd ;  /* 0x0000000d0c1cc836 */ /* 0x040fe40000000000 */
[----:B------:R-:W-:-:S06]  /*11c0*/  @!P1 VIADD R28, R12, 0xe ;  /* 0x0000000e0c1c9836 */ /* 0x000fcc0000000000 */
[C---:B------:R-:W-:Y:S02]  /*11d0*/  @!P2 VIADD R28, R12.reuse, 0xf ;  /* 0x0000000f0c1ca836 */ /* 0x040fe40000000000 */
[----:B------:R-:W-:-:S05]  /*11e0*/  VIADD R12, R12, 0x10 ;  /* 0x000000100c0c7836 */ /* 0x000fca0000000000 */
[----:B------:R-:W-:Y:S02]  /*11f0*/  ISETP.NE.AND P1, PT, R12, R9, PT ;  /* 0x000000090c00720c */ /* 0x000fe40003f25270 */
[----:B------:R-:W-:-:S11]  /*1200*/  VIMNMX R23, PT, PT, R13, R18, !PT ;  /* 0x000000120d177248 */ /* 0x000fd60007fe0100 */
[----:B------:R-:W-:Y:S05]  /*1210*/  @P1 BRA `(.L_x_8) ;  /* 0xfffffff800b01947 */ /* 0x000fea000383ffff */
.L_x_7:
[----:B------:R-:W-:Y:S05]  /*1220*/  @!P0 BRA `(.L_x_6) ;  /* 0x0000000400648947 */ /* 0x000fea0003800000 */
[----:B------:R-:W-:Y:S02]  /*1230*/  ISETP.GE.U32.AND P1, PT, R4, 0x8, PT ;  /* 0x000000080400780c */ /* 0x000fe40003f26070 */
[----:B------:R-:W-:-:S04]  /*1240*/  LOP3.LUT R8, R5, 0x7, RZ, 0xc0, !PT ;  /* 0x0000000705087812 */ /* 0x000fc800078ec0ff */
[----:B------:R-:W-:-:S07]  /*1250*/  ISETP.NE.AND P0, PT, R8, RZ, PT ;  /* 0x000000ff0800720c */ /* 0x000fce0003f05270 */
[----:B------:R-:W-:Y:S06]  /*1260*/  @!P1 BRA `(.L_x_9) ;  /* 0x0000000000ac9947 */ /* 0x000fec0003800000 */
[----:B------:R-:W0:Y:S01]  /*1270*/  LDC.64 R20, c[0x0][0x380] ;  /* 0x0000e000ff147b82 */ /* 0x000e220000000a00 */
[----:B------:R-:W-:-:S04]  /*1280*/  IMAD R11, R9, R5, R0 ;  /* 0x00000005090b7224 */ /* 0x000fc800078e0200 */
[----:B0-----:R-:W-:-:S05]  /*1290*/  IMAD.WIDE R20, R11, 0x4, R20 ;  /* 0x000000040b147825 */ /* 0x001fca00078e0214 */
[----:B------:R0:W2:Y:S01]  /*12a0*/  LDG.E R2, desc[UR4][R20.64] ;  /* 0x0000000414027981 */ /* 0x0000a2000c1e1900 */
[----:B------:R-:W-:-:S05]  /*12b0*/  IMAD.WIDE.U32 R24, R5, 0x4, R20 ;  /* 0x0000000405187825 */ /* 0x000fca00078e0014 */
[----:B------:R2:W3:Y:S01]  /*12c0*/  LDG.E R4, desc[UR4][R24.64] ;  /* 0x0000000418047981 */ /* 0x0004e2000c1e1900 */
[----:B------:R-:W-:-:S04]  /*12d0*/  IMAD.WIDE.U32 R12, R5, 0x4, R24 ;  /* 0x00000004050c7825 */ /* 0x000fc800078e0018 */
[C---:B------:R-:W-:Y:S02]  /*12e0*/  IMAD.WIDE.U32 R14, R5.reuse, 0x4, R12 ;  /* 0x00000004050e7825 */ /* 0x040fe400078e000c */
[----:B------:R-:W4:Y:S02]  /*12f0*/  LDG.E R12, desc[UR4][R12.64] ;  /* 0x000000040c0c7981 */ /* 0x000f24000c1e1900 */
[C---:B------:R-:W-:Y:S02]  /*1300*/  IMAD.WIDE.U32 R10, R5.reuse, 0x4, R14 ;  /* 0x00000004050a7825 */ /* 0x040fe400078e000e */
[----:B------:R-:W5:Y:S02]  /*1310*/  LDG.E R15, desc[UR4][R14.64] ;  /* 0x000000040e0f7981 */ /* 0x000f64000c1e1900 */
[C---:B------:R-:W-:Y:S02]  /*1320*/  IMAD.WIDE.U32 R16, R5.reuse, 0x4, R10 ;  /* 0x0000000405107825 */ /* 0x040fe400078e000a */
[----:B------:R-:W5:Y:S02]  /*1330*/  LDG.E R11, desc[UR4][R10.64] ;  /* 0x000000040a0b7981 */ /* 0x000f64000c1e1900 */
[----:B------:R-:W-:-:S02]  /*1340*/  IMAD.WIDE.U32 R18, R5, 0x4, R16 ;  /* 0x0000000405127825 */ /* 0x000fc400078e0010 */
[----:B------:R-:W5:Y:S02]  /*1350*/  LDG.E R17, desc[UR4][R16.64] ;  /* 0x0000000410117981 */ /* 0x000f64000c1e1900 */
[----:B0-----:R-:W-:Y:S02]  /*1360*/  IMAD.WIDE.U32 R20, R5, 0x4, R18 ;  /* 0x0000000405147825 */ /* 0x001fe400078e0012 */
[----:B------:R-:W5:Y:S04]  /*1370*/  LDG.E R29, desc[UR4][R18.64] ;  /* 0x00000004121d7981 */ /* 0x000f68000c1e1900 */
[----:B------:R-:W5:Y:S01]  /*1380*/  LDG.E R21, desc[UR4][R20.64] ;  /* 0x0000000414157981 */ /* 0x000f62000c1e1900 */
[----:B--2---:R-:W-:-:S04]  /*1390*/  VIMNMX R25, PT, PT, R23, R2, !PT ;  /* 0x0000000217197248 */ /* 0x004fc80007fe0100 */
[CC--:B---3--:R-:W-:Y:S02]  /*13a0*/  VIMNMX R27, PT, PT, R25.reuse, R4.reuse, !PT ;  /* 0x00000004191b7248 */ /* 0x0c8fe40007fe0100 */
[----:B------:R-:W-:Y:S02]  /*13b0*/  ISETP.GE.AND P4, PT, R25, R4, PT ;  /* 0x000000041900720c */ /* 0x000fe40003f86270 */
[----:B------:R-:W-:Y:S02]  /*13c0*/  ISETP.GE.AND P3, PT, R23, R2, PT ;  /* 0x000000021700720c */ /* 0x000fe40003f66270 */
[CC--:B----4-:R-:W-:Y:S02]  /*13d0*/  VIMNMX R4, PT, PT, R27.reuse, R12.reuse, !PT ;  /* 0x0000000c1b047248 */ /* 0x0d0fe40007fe0100 */
[----:B------:R-:W-:Y:S02]  /*13e0*/  ISETP.GE.AND P1, PT, R27, R12, PT ;  /* 0x0000000c1b00720c */ /* 0x000fe40003f26270 */
[----:B-----5:R-:W-:-:S02]  /*13f0*/  VIMNMX R2, PT, PT, R4, R15, !PT ;  /* 0x0000000f04027248 */ /* 0x020fc40007fe0100 */
[----:B------:R-:W-:Y:S02]  /*1400*/  ISETP.GE.AND P2, PT, R4, R15, PT ;  /* 0x0000000f0400720c */ /* 0x000fe40003f46270 */
[C---:B------:R-:W-:Y:S02]  /*1410*/  SEL R28, R9.reuse, R28, !P3 ;  /* 0x0000001c091c7207 */ /* 0x040fe40005800000 */
[CC--:B------:R-:W-:Y:S02]  /*1420*/  VIMNMX R4, PT, PT, R2.reuse, R11.reuse, !PT ;  /* 0x0000000b02047248 */ /* 0x0c0fe40007fe0100 */
[----:B------:R-:W-:Y:S01]  /*1430*/  ISETP.GE.AND P3, PT, R2, R11, PT ;  /* 0x0000000b0200720c */ /* 0x000fe20003f66270 */
[C---:B------:R-:W-:Y:S01]  /*1440*/  @!P4 VIADD R28, R9.reuse, 0x1 ;  /* 0x00000001091cc836 */ /* 0x040fe20000000000 */
[CC--:B------:R-:W-:Y:S01]  /*1450*/  VIMNMX R2, PT, PT, R4.reuse, R17.reuse, !PT ;  /* 0x0000001104027248 */ /* 0x0c0fe20007fe0100 */
[----:B------:R-:W-:Y:S01]  /*1460*/  @!P1 VIADD R28, R9, 0x2 ;  /* 0x00000002091c9836 */ /* 0x000fe20000000000 */
[----:B------:R-:W-:-:S02]  /*1470*/  ISETP.GE.AND P4, PT, R4, R17, PT ;  /* 0x000000110400720c */ /* 0x000fc40003f86270 */
[CC--:B------:R-:W-:Y:S02]  /*1480*/  ISETP.GE.AND P1, PT, R2.reuse, R29.reuse, PT ;  /* 0x0000001d0200720c */ /* 0x0c0fe40003f26270 */
[----:B------:R-:W-:Y:S01]  /*1490*/  VIMNMX R2, PT, PT, R2, R29, !PT ;  /* 0x0000001d02027248 */ /* 0x000fe20007fe0100 */
[----:B------:R-:W-:-:S03]  /*14a0*/  @!P2 VIADD R28, R9, 0x3 ;  /* 0x00000003091ca836 */ /* 0x000fc60000000000 */
[----:B------:R-:W-:Y:S01]  /*14b0*/  ISETP.GE.AND P2, PT, R2, R21, PT ;  /* 0x000000150200720c */ /* 0x000fe20003f46270 */
[----:B------:R-:W-:-:S04]  /*14c0*/  @!P3 VIADD R28, R9, 0x4 ;  /* 0x00000004091cb836 */ /* 0x000fc80000000000 */
[C---:B------:R-:W-:Y:S01]  /*14d0*/  @!P4 VIADD R28, R9.reuse, 0x5 ;  /* 0x00000005091cc836 */ /* 0x040fe20000000000 */
[----:B------:R-:W-:Y:S01]  /*14e0*/  VIMNMX R23, PT, PT, R2, R21, !PT ;  /* 0x0000001502177248 */ /* 0x000fe20007fe0100 */
[----:B------:R-:W-:-:S06]  /*14f0*/  @!P1 VIADD R28, R9, 0x6 ;  /* 0x00000006091c9836 */ /* 0x000fcc0000000000 */
[C---:B------:R-:W-:Y:S02]  /*1500*/  @!P2 VIADD R28, R9.reuse, 0x7 ;  /* 0x00000007091ca836 */ /* 0x040fe40000000000 */
[----:B------:R-:W-:-:S07]  /*1510*/  VIADD R9, R9, 0x8 ;  /* 0x0000000809097836 */ /* 0x000fce0000000000 */
.L_x_9:
[----:B------:R-:W-:Y:S05]  /*1520*/  @!P0 BRA `(.L_x_6) ;  /* 0x0000000000a48947 */ /* 0x000fea0003800000 */
[----:B------:R-:W-:Y:S02]  /*1530*/  ISETP.GE.U32.AND P0, PT, R8, 0x4, PT ;  /* 0x000000040800780c */ /* 0x000fe40003f06070 */
[----:B------:R-:W-:-:S04]  /*1540*/  LOP3.LUT R2, R5, 0x3, RZ, 0xc0, !PT ;  /* 0x0000000305027812 */ /* 0x000fc800078ec0ff */
[----:B------:R-:W-:-:S07]  /*1550*/  ISETP.NE.AND P4, PT, R2, RZ, PT ;  /* 0x000000ff0200720c */ /* 0x000fce0003f85270 */
[----:B------:R-:W-:Y:S06]  /*1560*/  @!P0 BRA `(.L_x_10) ;  /* 0x00000000005c8947 */ /* 0x000fec0003800000 */
[----:B------:R-:W0:Y:S01]  /*1570*/  LDC.64 R10, c[0x0][0x380] ;  /* 0x0000e000ff0a7b82 */ /* 0x000e220000000a00 */
[----:B------:R-:W-:-:S04]  /*1580*/  IMAD R13, R9, R5, R0 ;  /* 0x00000005090d7224 */ /* 0x000fc800078e0200 */
[----:B0-----:R-:W-:-:S04]  /*1590*/  IMAD.WIDE R10, R13, 0x4, R10 ;  /* 0x000000040d0a7825 */ /* 0x001fc800078e020a */
[C---:B------:R-:W-:Y:S02]  /*15a0*/  IMAD.WIDE.U32 R12, R5.reuse, 0x4, R10 ;  /* 0x00000004050c7825 */ /* 0x040fe400078e000a */
[----:B------:R-:W2:Y:S02]  /*15b0*/  LDG.E R10, desc[UR4][R10.64] ;  /* 0x000000040a0a7981 */ /* 0x000ea4000c1e1900 */
[C---:B------:R-:W-:Y:S02]  /*15c0*/  IMAD.WIDE.U32 R14, R5.reuse, 0x4, R12 ;  /* 0x00000004050e7825 */ /* 0x040fe400078e000c */
[----:B------:R-:W3:Y:S02]  /*15d0*/  LDG.E R13, desc[UR4][R12.64] ;  /* 0x000000040c0d7981 */ /* 0x000ee4000c1e1900 */
[----:B------:R-:W-:Y:S02]  /*15e0*/  IMAD.WIDE.U32 R16, R5, 0x4, R14 ;  /* 0x0000000405107825 */ /* 0x000fe400078e000e */
[----:B------:R-:W4:Y:S04]  /*15f0*/  LDG.E R19, desc[UR4][R14.64] ;  /* 0x000000040e137981 */ /* 0x000f28000c1e1900 */
[----:B------:R-:W5:Y:S01]  /*1600*/  LDG.E R17, desc[UR4][R16.64] ;  /* 0x0000000410117981 */ /* 0x000f62000c1e1900 */
[----:B--2---:R-:W-:-:S02]  /*1610*/  VIMNMX R4, PT, PT, R23, R10, !PT ;  /* 0x0000000a17047248 */ /* 0x004fc40007fe0100 */
[----:B------:R-:W-:Y:S02]  /*1620*/  ISETP.GE.AND P0, PT, R23, R10, PT ;  /* 0x0000000a1700720c */ /* 0x000fe40003f06270 */
[CC--:B---3--:R-:W-:Y:S02]  /*1630*/  VIMNMX R8, PT, PT, R4.reuse, R13.reuse, !PT ;  /* 0x0000000d04087248 */ /* 0x0c8fe40007fe0100 */
[----:B------:R-:W-:Y:S02]  /*1640*/  ISETP.GE.AND P1, PT, R4, R13, PT ;  /* 0x0000000d0400720c */ /* 0x000fe40003f26270 */
[----:B------:R-:W-:Y:S02]  /*1650*/  SEL R28, R9, R28, !P0 ;  /* 0x0000001c091c7207 */ /* 0x000fe40004000000 */
[CC--:B----4-:R-:W-:Y:S02]  /*1660*/  ISETP.GE.AND P2, PT, R8.reuse, R19.reuse, PT ;  /* 0x000000130800720c */ /* 0x0d0fe40003f46270 */
[----:B------:R-:W-:-:S04]  /*1670*/  VIMNMX R8, PT, PT, R8, R19, !PT ;  /* 0x0000001308087248 */ /* 0x000fc80007fe0100 */
[CC--:B-----5:R-:W-:Y:S02]  /*1680*/  ISETP.GE.AND P3, PT, R8.reuse, R17.reuse, PT ;  /* 0x000000110800720c */ /* 0x0e0fe40003f66270 */
[----:B------:R-:W-:Y:S01]  /*1690*/  VIMNMX R23, PT, PT, R8, R17, !PT ;  /* 0x0000001108177248 */ /* 0x000fe20007fe0100 */
[----:B------:R-:W-:-:S04]  /*16a0*/  @!P1 VIADD R28, R9, 0x1 ;  /* 0x00000001091c9836 */ /* 0x000fc80000000000 */
[----:B------:R-:W-:-:S06]  /*16b0*/  @!P2 VIADD R28, R9, 0x2 ;  /* 0x00000002091ca836 */ /* 0x000fcc0000000000 */
[C---:B------:R-:W-:Y:S02]  /*16c0*/  @!P3 VIADD R28, R9.reuse, 0x3 ;  /* 0x00000003091cb836 */ /* 0x040fe40000000000 */
[----:B------:R-:W-:-:S07]  /*16d0*/  VIADD R9, R9, 0x4 ;  /* 0x0000000409097836 */ /* 0x000fce0000000000 */
.L_x_10:
[----:B------:R-:W-:Y:S05]  /*16e0*/  @!P4 BRA `(.L_x_6) ;  /* 0x000000000034c947 */ /* 0x000fea0003800000 */
[----:B------:R-:W0:Y:S01]  /*16f0*/  LDC.64 R12, c[0x0][0x380] ;  /* 0x0000e000ff0c7b82 */ /* 0x000e220000000a00 */
[----:B------:R-:W-:Y:S02]  /*1700*/  IMAD.MOV R4, RZ, RZ, -R2 ;  /* 0x000000ffff047224 */ /* 0x000fe400078e0a02 */
[----:B------:R-:W-:-:S07]  /*1710*/  IMAD R2, R9, R5, R0 ;  /* 0x0000000509027224 */ /* 0x000fce00078e0200 */
.L_x_11:
[----:B0-----:R-:W-:-:S06]  /*1720*/  IMAD.WIDE R10, R2, 0x4, R12 ;  /* 0x00000004020a7825 */ /* 0x001fcc00078e020c */
[----:B------:R-:W2:Y:S01]  /*1730*/  LDG.E R10, desc[UR4][R10.64] ;  /* 0x000000040a0a7981 */ /* 0x000ea2000c1e1900 */
[----:B------:R-:W-:Y:S02]  /*1740*/  VIADD R4, R4, 0x1 ;  /* 0x0000000104047836 */ /* 0x000fe40000000000 */
[----:B------:R-:W-:-:S03]  /*1750*/  IMAD.IADD R2, R2, 0x1, R5 ;  /* 0x0000000102027824 */ /* 0x000fc600078e0205 */
[----:B------:R-:W-:Y:S02]  /*1760*/  ISETP.NE.AND P1, PT, R4, RZ, PT ;  /* 0x000000ff0400720c */ /* 0x000fe40003f25270 */
[----:B--2---:R-:W-:Y:S02]  /*1770*/  ISETP.GE.AND P0, PT, R23, R10, PT ;  /* 0x0000000a1700720c */ /* 0x004fe40003f06270 */
[----:B------:R-:W-:Y:S02]  /*1780*/  VIMNMX R23, PT, PT, R10, R23, !PT ;  /* 0x000000170a177248 */ /* 0x000fe40007fe0100 */
[C---:B------:R-:W-:Y:S01]  /*1790*/  SEL R28, R9.reuse, R28, !P0 ;  /* 0x0000001c091c7207 */ /* 0x040fe20004000000 */
[----:B------:R-:W-:-:S06]  /*17a0*/  VIADD R9, R9, 0x1 ;  /* 0x0000000109097836 */ /* 0x000fcc0000000000 */
[----:B------:R-:W-:Y:S05]  /*17b0*/  @P1 BRA `(.L_x_11) ;  /* 0xfffffffc00d81947 */ /* 0x000fea000383ffff */
.L_x_6:
[----:B------:R-:W-:-:S13]  /*17c0*/  ISETP.NE.AND P0, PT, R28, R3, PT ;  /* 0x000000031c00720c */ /* 0x000fda0003f05270 */
[----:B------:R-:W-:Y:S05]  /*17d0*/  @P0 EXIT ;  /* 0x000000000000094d */ /* 0x000fea0003800000 */
[----:B------:R-:W0:Y:S01]  /*17e0*/  LDC.64 R8, c[0x0][0x380] ;  /* 0x0000e000ff087b82 */ /* 0x000e220000000a00 */
[----:B------:R-:W-:-:S04]  /*17f0*/  IMAD R5, R3, R5, R0 ;  /* 0x0000000503057224 */ /* 0x000fc800078e0200 */
[----:B0-----:R-:W-:-:S05]  /*1800*/  IMAD.WIDE R8, R5, 0x4, R8 ;  /* 0x0000000405087825 */ /* 0x001fca00078e0208 */
[----:B------:R-:W2:Y:S01]  /*1810*/  LDG.E R2, desc[UR4][R8.64] ;  /* 0x0000000408027981 */ /* 0x000ea2000c1e1900 */
[----:B------:R-:W-:Y:S01]  /*1820*/  MOV R10, 0x0 ;  /* 0x00000000000a7802 */ /* 0x000fe20000000f00 */
[----:B------:R-:W0:Y:S02]  /*1830*/  LDCU.64 UR4, c[0x4][0x8] ;  /* 0x01000100ff0477ac */ /* 0x000e240008000a00 */
[----:B------:R1:W-:Y:S03]  /*1840*/  STL [R1+0x8], R0 ;  /* 0x0000080001007387 */ /* 0x0003e60000100800 */
[----:B------:R-:W3:Y:S01]  /*1850*/  LDC.64 R10, c[0x4][R10] ;  /* 0x010000000a0a7b82 */ /* 0x000ee20000000a00 */
[----:B0-----:R-:W-:Y:S02]  /*1860*/  IMAD.U32 R4, RZ, RZ, UR4 ;  /* 0x00000004ff047e24 */ /* 0x001fe4000f8e00ff */
[----:B------:R-:W-:Y:S01]  /*1870*/  IMAD.U32 R5, RZ, RZ, UR5 ;  /* 0x00000005ff057e24 */ /* 0x000fe2000f8e00ff */
[----:B--23--:R1:W-:Y:S06]  /*1880*/  STL.64 [R1], R2 ;  /* 0x0000000201007387 */ /* 0x00c3ec0000100a00 */
[----:B------:R-:W-:-:S07]  /*1890*/  LEPC R20, `(.L_x_12) ;  /* 0x000000001014794e */ /* 0x000fce0000000000 */
[----:B-1----:R-:W-:Y:S05]  /*18a0*/  CALL.ABS.NOINC R10 ;  /* 0x000000000a007343 */ /* 0x002fea0003c00000 */
.L_x_12:
[----:B------:R-:W-:Y:S05]  /*18b0*/  EXIT ;  /* 0x000000000000794d */ /* 0x000fea0003800000 */
.L_x_13:
[----:B------:R-:W-:-:S00]  /*18c0*/  BRA `(.L_x_13) ;  /* 0xfffffffc00fc7947 */ /* 0x000fc0000383ffff */
[----:B------:R-:W-:-:S00]  /*18d0*/  NOP ;  /* 0x0000000000007918 */ /* 0x000fc00000000000 */
        /* <DEDUP_REMOVED lines=10> */
.L_x_14:


//--------------------- .nv.global.init           --------------------------
	.section	.nv.global.init,"aw",@progbits
.nv.global.init:
	.type		$str,@object
	.size		$str,(.L_0 - $str)
$str:
        /*0000*/ 	.byte	0x53, 0x61, 0x64, 0x64, 0x6c, 0x65, 0x20, 0x46, 0x6f, 0x75, 0x6e, 0x64, 0x3a, 0x20, 0x25, 0x64
        /*0010*/ 	.byte	0x2c, 0x20, 0x61, 0x74, 0x20, 0x28, 0x25, 0x64, 0x2c, 0x25, 0x64, 0x29, 0x0a, 0x00
.L_0:


//--------------------- .nv.shared.reserved.0     --------------------------
	.section	.nv.shared.reserved.0,"aw",@nobits
	.weak		__nv_reservedSMEM_offset_0_alias
	.size		__nv_reservedSMEM_offset_0_alias, 0, 64
	.other		__nv_reservedSMEM_offset_0_alias,@"STO_CUDA_RESERVED_SHARED STV_DEFAULT"
__nv_reservedSMEM_offset_0_alias:
	.zero		0
	.zero		64


//--------------------- .nv.constant0._Z12saddleFinderPKii --------------------------
	.section	.nv.constant0._Z12saddleFinderPKii,"a",@progbits
	.sectionflags	@""
	.align	4
.nv.constant0._Z12saddleFinderPKii:
	.zero		908


//--------------------- SYMBOLS --------------------------

	.type		.nv.reservedSmem.offset0,@object
	.size		.nv.reservedSmem.offset0,0x4
	.type		vprintf,@function
